def attn_fwd(
    Q,
    K,
    V,
    Out,
    Lse,
    sm_scale,
    stride_qz,
    stride_qh,
    stride_qm,
    stride_qk,
    stride_kz,
    stride_kh,
    stride_kn,
    stride_kk,
    stride_vz,
    stride_vh,
    stride_vn,
    stride_vk,
    stride_oz,
    stride_oh,
    stride_om,
    stride_ok,
    seqlen_q,
    seqlen_k,
    BLOCK_M: tl.constexpr,
    BLOCK_N: tl.constexpr,
    HEAD_DIM: tl.constexpr,
    CAUSAL: tl.constexpr,
):
    start_m = tl.program_id(0)
    off_hz = tl.program_id(1)
    q_off = off_hz * stride_qh
    k_off = off_hz * stride_kh
    v_off = off_hz * stride_vh
    offs_m = start_m * BLOCK_M + tl.arange(0, BLOCK_M)
    offs_d = tl.arange(0, HEAD_DIM)
    offs_n = tl.arange(0, BLOCK_N)
    q_ptrs = Q + q_off + offs_m[:, None] * stride_qm + offs_d[None, :] * stride_qk
    k_ptrs = K + k_off + offs_d[:, None] * stride_kk + offs_n[None, :] * stride_kn
    v_ptrs = V + v_off + offs_n[:, None] * stride_vn + offs_d[None, :] * stride_vk
    m_i = tl.full([BLOCK_M], float("-inf"), dtype=tl.float32)
    l_i = tl.zeros([BLOCK_M], dtype=tl.float32) + 1.0
    acc = tl.zeros([BLOCK_M, HEAD_DIM], dtype=tl.float32)
    q = tl.load(q_ptrs)
    acc, l_i, m_i = _attn_fwd_inner(
        acc,
        l_i,
        m_i,
        q,
        k_ptrs,
        v_ptrs,
        sm_scale,
        stride_kn,
        stride_vn,
        start_m,
        seqlen_k,
        BLOCK_M,
        BLOCK_N,
        HEAD_DIM,
        CAUSAL,
    )
    acc = acc / l_i[:, None]
    lse = m_i + tl.math.log2(l_i) / 1.4426950408889634
    o_ptrs = (
        Out
        + off_hz * stride_oh
        + offs_m[:, None] * stride_om
        + offs_d[None, :] * stride_ok
    )
    tl.store(o_ptrs, acc.to(Out.dtype.element_ty))
    tl.store(Lse + off_hz * seqlen_q + offs_m, lse)

# config = {"BLOCK_M": 128, "BLOCK_N": 64, "HEAD_DIM": 128, "arch": "sm_80", "causal": true, "dtype": "fp16", "num_stages": 2, "num_warps": 8}
# arch = sm_80


// ===== COMPILED SASS (sm_80) =====

	.target	sm_80

	.elftype	@"ET_EXEC"


//--------------------- .note.nv.tkinfo           --------------------------
	.section	.note.nv.tkinfo,"",@"SHT_NOTE"
	.sectionflags	@"SHF_NOTE_NV_TKINFO"
	.tkinfo
        /*0018*/ 	.word	0x00000002
        /*0030*/ 	.string	""
        /*0030*/ 	.string	"ptxas"
        /*0030*/ 	.string	"Cuda compilation tools, release 13.0, V13.0.88"
        /*0030*/ 	.string	"Build cuda_13.0.r13.0/compiler.36424714_0"
        /*0030*/ 	.string	"-v  -suppress-debug-info  -lineinfo  -arch sm_80 "



//--------------------- .note.nv.cuinfo           --------------------------
	.section	.note.nv.cuinfo,"",@"SHT_NOTE"
	.sectionflags	@"SHF_NOTE_NV_CUINFO"
        /*0018*/ 	.short	0x0002
        /*001a*/ 	.short	0x0050
        /*001c*/ 	.short	0x0082
	.zero		2


//--------------------- .nv.info                  --------------------------
	.section	.nv.info,"",@"SHT_CUDA_INFO"
	.align	4


	//----- nvinfo : EIATTR_REGCOUNT
	.align		4
        /*0000*/ 	.byte	0x04, 0x2f
        /*0002*/ 	.short	(.L_2 - .L_1)
	.align		4
.L_1:
        /*0004*/ 	.word	index@(attn_fwd)
        /*0008*/ 	.word	0x000000ff


	//----- nvinfo : EIATTR_FRAME_SIZE
	.align		4
.L_2:
        /*000c*/ 	.byte	0x04, 0x11
        /*000e*/ 	.short	(.L_4 - .L_3)
	.align		4
.L_3:
        /*0010*/ 	.word	index@(attn_fwd)
        /*0014*/ 	.word	0x000000e0


	//----- nvinfo : EIATTR_MIN_STACK_SIZE
	.align		4
.L_4:
        /*0018*/ 	.byte	0x04, 0x12
        /*001a*/ 	.short	(.L_6 - .L_5)
	.align		4
.L_5:
        /*001c*/ 	.word	index@(attn_fwd)
        /*0020*/ 	.word	0x000000e0
.L_6:


//--------------------- .nv.info.attn_fwd         --------------------------
	.section	.nv.info.attn_fwd,"",@"SHT_CUDA_INFO"
	.sectionflags	@""
	.align	4


	//----- nvinfo : EIATTR_CUDA_API_VERSION
	.align		4
        /*0000*/ 	.byte	0x04, 0x37
        /*0002*/ 	.short	(.L_8 - .L_7)
.L_7:
        /*0004*/ 	.word	0x00000082


	//----- nvinfo : EIATTR_SW2861232_WAR
	.align		4
.L_8:
        /*0008*/ 	.byte	0x01, 0x35
	.zero		2


	//----- nvinfo : EIATTR_PARAM_CBANK
	.align		4
        /*000c*/ 	.byte	0x04, 0x0a
        /*000e*/ 	.short	(.L_10 - .L_9)
	.align		4
.L_9:
        /*0010*/ 	.word	index@(.nv.constant0.attn_fwd)
        /*0014*/ 	.short	0x0160
        /*0016*/ 	.short	0x0088


	//----- nvinfo : EIATTR_CBANK_PARAM_SIZE
	.align		4
.L_10:
        /*0018*/ 	.byte	0x03, 0x19
        /*001a*/ 	.short	0x0088


	//----- nvinfo : EIATTR_KPARAM_INFO
	.align		4
        /*001c*/ 	.byte	0x04, 0x17
        /*001e*/ 	.short	(.L_12 - .L_11)
.L_11:
        /*0020*/ 	.word	0x00000000
        /*0024*/ 	.short	0x0019
        /*0026*/ 	.short	0x0080
        /*0028*/ 	.byte	0x00, 0xf4, 0x21, 0x00


	//----- nvinfo : EIATTR_KPARAM_INFO
	.align		4
.L_12:
        /*002c*/ 	.byte	0x04, 0x17
        /*002e*/ 	.short	(.L_14 - .L_13)
.L_13:
        /*0030*/ 	.word	0x00000000
        /*0034*/ 	.short	0x0018
        /*0036*/ 	.short	0x0078
        /*0038*/ 	.byte	0x00, 0xf4, 0x21, 0x00


	//----- nvinfo : EIATTR_KPARAM_INFO
	.align		4
.L_14:
        /*003c*/ 	.byte	0x04, 0x17
        /*003e*/ 	.short	(.L_16 - .L_15)
.L_15:
        /*0040*/ 	.word	0x00000000
        /*0044*/ 	.short	0x0017
        /*0046*/ 	.short	0x0070
        /*0048*/ 	.byte	0x00, 0xf0, 0x11, 0x00


	//----- nvinfo : EIATTR_KPARAM_INFO
	.align		4
.L_16:
        /*004c*/ 	.byte	0x04, 0x17
        /*004e*/ 	.short	(.L_18 - .L_17)
.L_17:
        /*0050*/ 	.word	0x00000000
        /*0054*/ 	.short	0x0016
        /*0056*/ 	.short	0x006c
        /*0058*/ 	.byte	0x00, 0xf0, 0x11, 0x00


	//----- nvinfo : EIATTR_KPARAM_INFO
	.align		4
.L_18:
        /*005c*/ 	.byte	0x04, 0x17
        /*005e*/ 	.short	(.L_20 - .L_19)
.L_19:
        /*0060*/ 	.word	0x00000000
        /*0064*/ 	.short	0x0015
        /*0066*/ 	.short	0x0068
        /*0068*/ 	.byte	0x00, 0xf0, 0x11, 0x00


	//----- nvinfo : EIATTR_KPARAM_INFO
	.align		4
.L_20:
        /*006c*/ 	.byte	0x04, 0x17
        /*006e*/ 	.short	(.L_22 - .L_21)
.L_21:
        /*0070*/ 	.word	0x00000000
        /*0074*/ 	.short	0x0014
        /*0076*/ 	.short	0x0064
        /*0078*/ 	.byte	0x00, 0xf0, 0x11, 0x00


	//----- nvinfo : EIATTR_KPARAM_INFO
	.align		4
.L_22:
        /*007c*/ 	.byte	0x04, 0x17
        /*007e*/ 	.short	(.L_24 - .L_23)
.L_23:
        /*0080*/ 	.word	0x00000000
        /*0084*/ 	.short	0x0013
        /*0086*/ 	.short	0x0060
        /*0088*/ 	.byte	0x00, 0xf0, 0x11, 0x00


	//----- nvinfo : EIATTR_KPARAM_INFO
	.align		4
.L_24:
        /*008c*/ 	.byte	0x04, 0x17
        /*008e*/ 	.short	(.L_26 - .L_25)
.L_25:
        /*0090*/ 	.word	0x00000000
        /*0094*/ 	.short	0x0012
        /*0096*/ 	.short	0x005c
        /*0098*/ 	.byte	0x00, 0xf0, 0x11, 0x00


	//----- nvinfo : EIATTR_KPARAM_INFO
	.align		4
.L_26:
        /*009c*/ 	.byte	0x04, 0x17
        /*009e*/ 	.short	(.L_28 - .L_27)
.L_27:
        /*00a0*/ 	.word	0x00000000
        /*00a4*/ 	.short	0x0011
        /*00a6*/ 	.short	0x0058
        /*00a8*/ 	.byte	0x00, 0xf0, 0x11, 0x00


	//----- nvinfo : EIATTR_KPARAM_INFO
	.align		4
.L_28:
        /*00ac*/ 	.byte	0x04, 0x17
        /*00ae*/ 	.short	(.L_30 - .L_29)
.L_29:
        /*00b0*/ 	.word	0x00000000
        /*00b4*/ 	.short	0x0010
        /*00b6*/ 	.short	0x0054
        /*00b8*/ 	.byte	0x00, 0xf0, 0x11, 0x00


	//----- nvinfo : EIATTR_KPARAM_INFO
	.align		4
.L_30:
        /*00bc*/ 	.byte	0x04, 0x17
        /*00be*/ 	.short	(.L_32 - .L_31)
.L_31:
        /*00c0*/ 	.word	0x00000000
        /*00c4*/ 	.short	0x000f
        /*00c6*/ 	.short	0x0050
        /*00c8*/ 	.byte	0x00, 0xf0, 0x11, 0x00


	//----- nvinfo : EIATTR_KPARAM_INFO
	.align		4
.L_32:
        /*00cc*/ 	.byte	0x04, 0x17
        /*00ce*/ 	.short	(.L_34 - .L_33)
.L_33:
        /*00d0*/ 	.word	0x00000000
        /*00d4*/ 	.short	0x000e
        /*00d6*/ 	.short	0x004c
        /*00d8*/ 	.byte	0x00, 0xf0, 0x11, 0x00


	//----- nvinfo : EIATTR_KPARAM_INFO
	.align		4
.L_34:
        /*00dc*/ 	.byte	0x04, 0x17
        /*00de*/ 	.short	(.L_36 - .L_35)
.L_35:
        /*00e0*/ 	.word	0x00000000
        /*00e4*/ 	.short	0x000d
        /*00e6*/ 	.short	0x0048
        /*00e8*/ 	.byte	0x00, 0xf0, 0x11, 0x00


	//----- nvinfo : EIATTR_KPARAM_INFO
	.align		4
.L_36:
        /*00ec*/ 	.byte	0x04, 0x17
        /*00ee*/ 	.short	(.L_38 - .L_37)
.L_37:
        /*00f0*/ 	.word	0x00000000
        /*00f4*/ 	.short	0x000c
        /*00f6*/ 	.short	0x0044
        /*00f8*/ 	.byte	0x00, 0xf0, 0x11, 0x00


	//----- nvinfo : EIATTR_KPARAM_INFO
	.align		4
.L_38:
        /*00fc*/ 	.byte	0x04, 0x17
        /*00fe*/ 	.short	(.L_40 - .L_39)
.L_39:
        /*0100*/ 	.word	0x00000000
        /*0104*/ 	.short	0x000b
        /*0106*/ 	.short	0x0040
        /*0108*/ 	.byte	0x00, 0xf0, 0x11, 0x00


	//----- nvinfo : EIATTR_KPARAM_INFO
	.align		4
.L_40:
        /*010c*/ 	.byte	0x04, 0x17
        /*010e*/ 	.short	(.L_42 - .L_41)
.L_41:
        /*0110*/ 	.word	0x00000000
        /*0114*/ 	.short	0x000a
        /*0116*/ 	.short	0x003c
        /*0118*/ 	.byte	0x00, 0xf0, 0x11, 0x00


	//----- nvinfo : EIATTR_KPARAM_INFO
	.align		4
.L_42:
        /*011c*/ 	.byte	0x04, 0x17
        /*011e*/ 	.short	(.L_44 - .L_43)
.L_43:
        /*0120*/ 	.word	0x00000000
        /*0124*/ 	.short	0x0009
        /*0126*/ 	.short	0x0038
        /*0128*/ 	.byte	0x00, 0xf0, 0x11, 0x00


	//----- nvinfo : EIATTR_KPARAM_INFO
	.align		4
.L_44:
        /*012c*/ 	.byte	0x04, 0x17
        /*012e*/ 	.short	(.L_46 - .L_45)
.L_45:
        /*0130*/ 	.word	0x00000000
        /*0134*/ 	.short	0x0008
        /*0136*/ 	.short	0x0034
        /*0138*/ 	.byte	0x00, 0xf0, 0x11, 0x00


	//----- nvinfo : EIATTR_KPARAM_INFO
	.align		4
.L_46:
        /*013c*/ 	.byte	0x04, 0x17
        /*013e*/ 	.short	(.L_48 - .L_47)
.L_47:
        /*0140*/ 	.word	0x00000000
        /*0144*/ 	.short	0x0007
        /*0146*/ 	.short	0x0030
        /*0148*/ 	.byte	0x00, 0xf0, 0x11, 0x00


	//----- nvinfo : EIATTR_KPARAM_INFO
	.align		4
.L_48:
        /*014c*/ 	.byte	0x04, 0x17
        /*014e*/ 	.short	(.L_50 - .L_49)
.L_49:
        /*0150*/ 	.word	0x00000000
        /*0154*/ 	.short	0x0006
        /*0156*/ 	.short	0x002c
        /*0158*/ 	.byte	0x00, 0xf0, 0x11, 0x00


	//----- nvinfo : EIATTR_KPARAM_INFO
	.align		4
.L_50:
        /*015c*/ 	.byte	0x04, 0x17
        /*015e*/ 	.short	(.L_52 - .L_51)
.L_51:
        /*0160*/ 	.word	0x00000000
        /*0164*/ 	.short	0x0005
        /*0166*/ 	.short	0x0028
        /*0168*/ 	.byte	0x00, 0xf0, 0x11, 0x00


	//----- nvinfo : EIATTR_KPARAM_INFO
	.align		4
.L_52:
        /*016c*/ 	.byte	0x04, 0x17
        /*016e*/ 	.short	(.L_54 - .L_53)
.L_53:
        /*0170*/ 	.word	0x00000000
        /*0174*/ 	.short	0x0004
        /*0176*/ 	.short	0x0020
        /*0178*/ 	.byte	0x00, 0xf4, 0x21, 0x00


	//----- nvinfo : EIATTR_KPARAM_INFO
	.align		4
.L_54:
        /*017c*/ 	.byte	0x04, 0x17
        /*017e*/ 	.short	(.L_56 - .L_55)
.L_55:
        /*0180*/ 	.word	0x00000000
        /*0184*/ 	.short	0x0003
        /*0186*/ 	.short	0x0018
        /*0188*/ 	.byte	0x00, 0xf4, 0x21, 0x00


	//----- nvinfo : EIATTR_KPARAM_INFO
	.align		4
.L_56:
        /*018c*/ 	.byte	0x04, 0x17
        /*018e*/ 	.short	(.L_58 - .L_57)
.L_57:
        /*0190*/ 	.word	0x00000000
        /*0194*/ 	.short	0x0002
        /*0196*/ 	.short	0x0010
        /*0198*/ 	.byte	0x00, 0xf4, 0x21, 0x00


	//----- nvinfo : EIATTR_KPARAM_INFO
	.align		4
.L_58:
        /*019c*/ 	.byte	0x04, 0x17
        /*019e*/ 	.short	(.L_60 - .L_59)
.L_59:
        /*01a0*/ 	.word	0x00000000
        /*01a4*/ 	.short	0x0001
        /*01a6*/ 	.short	0x0008
        /*01a8*/ 	.byte	0x00, 0xf4, 0x21, 0x00


	//----- nvinfo : EIATTR_KPARAM_INFO
	.align		4
.L_60:
        /*01ac*/ 	.byte	0x04, 0x17
        /*01ae*/ 	.short	(.L_62 - .L_61)
.L_61:
        /*01b0*/ 	.word	0x00000000
        /*01b4*/ 	.short	0x0000
        /*01b6*/ 	.short	0x0000
        /*01b8*/ 	.byte	0x00, 0xf4, 0x21, 0x00


	//----- nvinfo : EIATTR_MAXREG_COUNT
	.align		4
.L_62:
        /*01bc*/ 	.byte	0x03, 0x1b
        /*01be*/ 	.short	0x00ff


	//----- nvinfo : EIATTR_NUM_BARRIERS
	.align		4
        /*01c0*/ 	.byte	0x02, 0x4c
        /*01c2*/ 	.byte	0x01
	.zero		1


	//----- nvinfo : EIATTR_ANNOTATIONS
	.align		4
        /*01c4*/ 	.byte	0x04, 0x55
        /*01c6*/ 	.short	(.L_64 - .L_63)


	//   ....[0]....
.L_63:
        /*01c8*/ 	.word	0x00000001
        /*01cc*/ 	.byte	0x30, 0x1c, 0x00, 0x00, 0x01, 0x00, 0x00, 0x00, 0x70, 0x1c, 0x00, 0x00, 0x01, 0x00, 0x00, 0x00
        /* <DEDUP_REMOVED lines=26> */
        /*037c*/ 	.byte	0x10, 0x2e, 0x00, 0x00, 0x01, 0x00, 0x00, 0x00, 0x30, 0x2e, 0x00, 0x00


	//----- nvinfo : EIATTR_MERCURY_ISA_VERSION
	.align		4
.L_64:
        /*0388*/ 	.byte	0x03, 0x5f
        /*038a*/ 	.short	0x0000


	//----- nvinfo : EIATTR_COOP_GROUP_MASK_REGIDS
	.align		4
        /*038c*/ 	.byte	0x04, 0x29
        /*038e*/ 	.short	(.L_66 - .L_65)


	//   ....[0]....
.L_65:
        /*0390*/ 	.word	0xffffffff


	//   ....[1]....
        /*0394*/ 	.word	0xffffffff


	//   ....[2]....
        /*0398*/ 	.word	0xffffffff


	//   ....[3]....
        /*039c*/ 	.word	0xffffffff


	//   ....[4]....
        /*03a0*/ 	.word	0xffffffff


	//   ....[5]....
        /*03a4*/ 	.word	0xffffffff


	//   ....[6]....
        /*03a8*/ 	.word	0xffffffff


	//   ....[7]....
        /*03ac*/ 	.word	0xffffffff


	//----- nvinfo : EIATTR_COOP_GROUP_INSTR_OFFSETS
	.align		4
.L_66:
        /*03b0*/ 	.byte	0x04, 0x28
        /*03b2*/ 	.short	(.L_68 - .L_67)


	//   ....[0]....
.L_67:
        /*03b4*/ 	.word	0x00004820


	//   ....[1]....
        /*03b8*/ 	.word	0x00004950


	//   ....[2]....
        /*03bc*/ 	.word	0x00004960


	//   ....[3]....
        /*03c0*/ 	.word	0x000049a0


	//   ....[4]....
        /*03c4*/ 	.word	0x00005d40


	//   ....[5]....
        /*03c8*/ 	.word	0x00005d50


	//   ....[6]....
        /*03cc*/ 	.word	0x00005df0


	//   ....[7]....
        /*03d0*/ 	.word	0x00005e10


	//----- nvinfo : EIATTR_EXIT_INSTR_OFFSETS
	.align		4
.L_68:
        /*03d4*/ 	.byte	0x04, 0x1c
        /*03d6*/ 	.short	(.L_70 - .L_69)


	//   ....[0]....
.L_69:
        /*03d8*/ 	.word	0x00008a10


	//   ....[1]....
        /*03dc*/ 	.word	0x00008ab0


	//----- nvinfo : EIATTR_REQNTID
	.align		4
.L_70:
        /*03e0*/ 	.byte	0x04, 0x10
        /*03e2*/ 	.short	(.L_72 - .L_71)
.L_71:
        /*03e4*/ 	.word	0x00000100
        /*03e8*/ 	.word	0x00000001
        /*03ec*/ 	.word	0x00000001
.L_72:


//--------------------- .nv.callgraph             --------------------------
	.section	.nv.callgraph,"",@"SHT_CUDA_CALLGRAPH"
	.align	4
	.sectionentsize	8
	.align		4
        /*0000*/ 	.word	0x00000000
	.align		4
        /*0004*/ 	.word	0xffffffff
	.align		4
        /*0008*/ 	.word	0x00000000
	.align		4
        /*000c*/ 	.word	0xfffffffe
	.align		4
        /*0010*/ 	.word	0x00000000
	.align		4
        /*0014*/ 	.word	0xfffffffd
	.align		4
        /*0018*/ 	.word	0x00000000
	.align		4
        /*001c*/ 	.word	0xfffffffc


//--------------------- .nv.rel.action            --------------------------
	.section	.nv.rel.action,"",@"SHT_CUDA_RELOCINFO"
	.align	8
	.sectionentsize	8
        /*0000*/ 	.byte	0x73, 0x00, 0x00, 0x00, 0x00, 0x00, 0x00, 0x00, 0x00, 0x00, 0x00, 0x11, 0x25, 0x00, 0x05, 0x36


//--------------------- .nv.constant4             --------------------------
	.section	.nv.constant4,"a",@progbits
	.align	8
	.align		8
.nv.constant4:
        /*0000*/ 	.dword	_$_str


//--------------------- .nv.constant0.attn_fwd    --------------------------
	.section	.nv.constant0.attn_fwd,"a",@progbits
	.sectionflags	@""
	.align	4
.nv.constant0.attn_fwd:
	.zero		488


//--------------------- .text.attn_fwd            --------------------------
	.section	.text.attn_fwd,"ax",@progbits
	.sectioninfo	@"SHI_REGISTERS=255"
	.align	128
        .global         attn_fwd
        .type           attn_fwd,@function
        .size           attn_fwd,(.L_x_4 - attn_fwd)
        .other          attn_fwd,@"STO_CUDA_ENTRY STV_DEFAULT"
attn_fwd:
.text.attn_fwd:
[----:B------:R-:W-:Y:S02]  /*0000*/  IMAD.MOV.U32 R1, RZ, RZ, c[0x0][0x28] ;  /* 0x00000a00ff017624 */ /* 0x000fe400078e00ff */
[----:B------:R-:W0:Y:S01]  /*0010*/  S2R R4, SR_CTAID.X ;  /* 0x0000000000047919 */ /* 0x000e220000002500 */
[----:B------:R-:W-:Y:S01]  /*0020*/  IMAD.MOV.U32 R6, RZ, RZ, c[0x0][0x198] ;  /* 0x00006600ff067624 */ /* 0x000fe200078e00ff */
[----:B------:R-:W-:Y:S01]  /*0030*/  ULDC.64 UR6, c[0x0][0x118] ;  /* 0x0000460000067ab9 */ /* 0x000fe20000000a00 */
[----:B------:R-:W-:Y:S01]  /*0040*/  IADD3 R1, R1, -0xe0, RZ ;  /* 0xffffff2001017810 */ /* 0x000fe20007ffe0ff */
[----:B------:R-:W1:Y:S04]  /*0050*/  S2R R88, SR_TID.X ;  /* 0x0000000000587919 */ /* 0x000e680000002100 */
[----:B------:R-:W2:Y:S01]  /*0060*/  S2R R90, SR_CTAID.Y ;  /* 0x00000000005a7919 */ /* 0x000ea20000002600 */
[----:B0-----:R-:W-:Y:S01]  /*0070*/  IMAD.SHL.U32 R4, R4, 0x80, RZ ;  /* 0x0000008004047824 */ /* 0x001fe200078e00ff */
[----:B-1----:R-:W-:-:S04]  /*0080*/  SHF.R.U32.HI R2, RZ, 0x7, R88 ;  /* 0x00000007ff027819 */ /* 0x002fc80000011658 */
[----:B------:R-:W-:Y:S01]  /*0090*/  LOP3.LUT R3, R4, 0x7f, R88, 0xf8, !PT ;  /* 0x0000007f04037812 */ /* 0x000fe200078ef858 */
[----:B--2---:R-:W-:Y:S01]  /*00a0*/  IMAD R0, R90, c[0x0][0x190], RZ ;  /* 0x000064005a007a24 */ /* 0x004fe200078e02ff */
[----:B------:R-:W-:-:S03]  /*00b0*/  SGXT.U32 R92, R2, 0x1 ;  /* 0x00000001025c781a */ /* 0x000fc60000000000 */
[----:B------:R-:W-:Y:S02]  /*00c0*/  IMAD R3, R3, c[0x0][0x194], RZ ;  /* 0x0000650003037a24 */ /* 0x000fe400078e02ff */
[----:B------:R-:W-:Y:S02]  /*00d0*/  IMAD.SHL.U32 R2, R0, 0x2, RZ ;  /* 0x0000000200027824 */ /* 0x000fe400078e00ff */
[----:B------:R-:W-:Y:S02]  /*00e0*/  IMAD.SHL.U32 R5, R3, 0x2, RZ ;  /* 0x0000000203057824 */ /* 0x000fe400078e00ff */
[----:B------:R-:W-:Y:S02]  /*00f0*/  IMAD R7, R92, c[0x0][0x198], RZ ;  /* 0x000066005c077a24 */ /* 0x000fe400078e02ff */
[----:B------:R-:W-:Y:S01]  /*0100*/  IMAD.HI R0, R0, 0x2, RZ ;  /* 0x0000000200007827 */ /* 0x000fe200078e02ff */
[----:B------:R-:W-:-:S03]  /*0110*/  IADD3 R2, P0, P1, R5, c[0x0][0x160], R2 ;  /* 0x0000580005027a10 */ /* 0x000fc6000791e002 */
[----:B------:R-:W-:-:S04]  /*0120*/  IMAD.HI R3, R3, 0x2, RZ ;  /* 0x0000000203037827 */ /* 0x000fc800078e02ff */
[C---:B------:R-:W-:Y:S01]  /*0130*/  IMAD R5, R6.reuse, 0x2, R7 ;  /* 0x0000000206057824 */ /* 0x040fe200078e0207 */
[----:B------:R-:W-:Y:S02]  /*0140*/  IADD3.X R0, R3, c[0x0][0x164], R0, P0, P1 ;  /* 0x0000590003007a10 */ /* 0x000fe400007e2400 */
[C---:B------:R-:W-:Y:S02]  /*0150*/  LEA R8, P0, R7.reuse, R2, 0x1 ;  /* 0x0000000207087211 */ /* 0x040fe400078008ff */
[C---:B------:R-:W-:Y:S02]  /*0160*/  LEA R13, R6.reuse, R5, 0x1 ;  /* 0x00000005060d7211 */ /* 0x040fe400078e08ff */
[----:B------:R-:W-:Y:S02]  /*0170*/  LEA.HI.X.SX32 R9, R7, R0, 0x1, P0 ;  /* 0x0000000007097211 */ /* 0x000fe400000f0eff */
[-C--:B------:R-:W-:Y:S01]  /*0180*/  LEA R12, P0, R13, R2.reuse, 0x1 ;  /* 0x000000020d0c7211 */ /* 0x080fe200078008ff */
[C---:B------:R-:W-:Y:S01]  /*0190*/  IMAD R7, R6.reuse, 0x2, R13 ;  /* 0x0000000206077824 */ /* 0x040fe200078e020d */
[----:B------:R-:W-:Y:S01]  /*01a0*/  LEA R10, P1, R5, R2, 0x1 ;  /* 0x00000002050a7211 */ /* 0x000fe200078208ff */
[----:B------:R0:W2:Y:S02]  /*01b0*/  LDG.E.U16 R3, [R8.64] ;  /* 0x0000000608037981 */ /* 0x0000a4000c1e1500 */
[----:B------:R-:W-:Y:S01]  /*01c0*/  IMAD R17, R6, 0x2, R7 ;  /* 0x0000000206117824 */ /* 0x000fe200078e0207 */
[----:B------:R-:W-:-:S02]  /*01d0*/  LEA.HI.X.SX32 R13, R13, R0, 0x1, P0 ;  /* 0x000000000d0d7211 */ /* 0x000fc400000f0eff */
[----:B------:R-:W-:Y:S01]  /*01e0*/  LEA R14, P0, R7, R2, 0x1 ;  /* 0x00000002070e7211 */ /* 0x000fe200078008ff */
[C---:B------:R-:W-:Y:S01]  /*01f0*/  IMAD R19, R6.reuse, 0x2, R17 ;  /* 0x0000000206137824 */ /* 0x040fe200078e0211 */
[-C--:B------:R-:W-:Y:S02]  /*0200*/  LEA.HI.X.SX32 R11, R5, R0.reuse, 0x1, P1 ;  /* 0x00000000050b7211 */ /* 0x080fe400008f0eff */
[----:B------:R-:W-:Y:S01]  /*0210*/  LEA.HI.X.SX32 R15, R7, R0, 0x1, P0 ;  /* 0x00000000070f7211 */ /* 0x000fe200000f0eff */
[C---:B------:R-:W-:Y:S01]  /*0220*/  IMAD R21, R6.reuse, 0x2, R19 ;  /* 0x0000000206157824 */ /* 0x040fe200078e0213 */
[C---:B------:R-:W-:Y:S01]  /*0230*/  LEA R18, P0, R19.reuse, R2, 0x1 ;  /* 0x0000000213127211 */ /* 0x040fe200078008ff */
[----:B------:R1:W3:Y:S03]  /*0240*/  LDG.E.U16 R5, [R10.64] ;  /* 0x000000060a057981 */ /* 0x0002e6000c1e1500 */
[----:B------:R-:W-:Y:S01]  /*0250*/  LEA.HI.X.SX32 R19, R19, R0, 0x1, P0 ;  /* 0x0000000013137211 */ /* 0x000fe200000f0eff */
[----:B------:R-:W-:Y:S01]  /*0260*/  IMAD R23, R6, 0x2, R21 ;  /* 0x0000000206177824 */ /* 0x000fe200078e0215 */
[-C--:B------:R-:W-:Y:S01]  /*0270*/  LEA R16, P1, R17, R2.reuse, 0x1 ;  /* 0x0000000211107211 */ /* 0x080fe200078208ff */
[----:B------:R4:W5:Y:S01]  /*0280*/  LDG.E.U16 R7, [R12.64] ;  /* 0x000000060c077981 */ /* 0x000962000c1e1500 */
[----:B-1----:R-:W-:-:S03]  /*0290*/  LEA R10, P0, R21, R2, 0x1 ;  /* 0x00000002150a7211 */ /* 0x002fc600078008ff */
[----:B0-----:R0:W2:Y:S01]  /*02a0*/  LDG.E.U16 R8, [R14.64] ;  /* 0x000000060e087981 */ /* 0x0010a2000c1e1500 */
[-C--:B------:R-:W-:Y:S01]  /*02b0*/  LEA.HI.X.SX32 R11, R21, R0.reuse, 0x1, P0 ;  /* 0x00000000150b7211 */ /* 0x080fe200000f0eff */
[C---:B------:R-:W-:Y:S01]  /*02c0*/  IMAD R21, R6.reuse, 0x2, R23 ;  /* 0x0000000206157824 */ /* 0x040fe200078e0217 */
[----:B------:R-:W-:Y:S01]  /*02d0*/  LEA.HI.X.SX32 R17, R17, R0, 0x1, P1 ;  /* 0x0000000011117211 */ /* 0x000fe200008f0eff */
[----:B------:R1:W2:Y:S01]  /*02e0*/  LDG.E.U16 R26, [R18.64] ;  /* 0x00000006121a7981 */ /* 0x0002a2000c1e1500 */
[C---:B----4-:R-:W-:Y:S02]  /*02f0*/  LEA R12, P0, R23.reuse, R2, 0x1 ;  /* 0x00000002170c7211 */ /* 0x050fe400078008ff */
[C---:B------:R-:W-:Y:S01]  /*0300*/  LEA R25, R6.reuse, R21, 0x1 ;  /* 0x0000001506197211 */ /* 0x040fe200078e08ff */
[----:B------:R4:W2:Y:S01]  /*0310*/  LDG.E.U16 R9, [R16.64] ;  /* 0x0000000610097981 */ /* 0x0008a2000c1e1500 */
[----:B------:R-:W-:Y:S02]  /*0320*/  LEA.HI.X.SX32 R13, R23, R0, 0x1, P0 ;  /* 0x00000000170d7211 */ /* 0x000fe400000f0eff */
[----:B0-----:R-:W-:Y:S01]  /*0330*/  LEA R14, P0, R25, R2, 0x1 ;  /* 0x00000002190e7211 */ /* 0x001fe200078008ff */
[----:B------:R0:W2:Y:S01]  /*0340*/  LDG.E.U16 R47, [R10.64] ;  /* 0x000000060a2f7981 */ /* 0x0000a2000c1e1500 */
[----:B----4-:R-:W-:-:S02]  /*0350*/  IMAD R17, R6, 0x2, R25 ;  /* 0x0000000206117824 */ /* 0x010fc400078e0219 */
[----:B------:R-:W-:Y:S01]  /*0360*/  LEA.HI.X.SX32 R15, R25, R0, 0x1, P0 ;  /* 0x00000000190f7211 */ /* 0x000fe200000f0eff */
[----:B------:R4:W2:Y:S01]  /*0370*/  LDG.E.U16 R28, [R12.64] ;  /* 0x000000060c1c7981 */ /* 0x0008a2000c1e1500 */
[C---:B-1----:R-:W-:Y:S01]  /*0380*/  IMAD R19, R6.reuse, 0x2, R17 ;  /* 0x0000000206137824 */ /* 0x042fe200078e0211 */
[-C--:B------:R-:W-:Y:S02]  /*0390*/  LEA R20, P1, R21, R2.reuse, 0x1 ;  /* 0x0000000215147211 */ /* 0x080fe400078208ff */
[----:B------:R1:W2:Y:S01]  /*03a0*/  LDG.E.U16 R30, [R14.64] ;  /* 0x000000060e1e7981 */ /* 0x0002a2000c1e1500 */
[----:B------:R-:W-:Y:S01]  /*03b0*/  LEA R16, P0, R17, R2, 0x1 ;  /* 0x0000000211107211 */ /* 0x000fe200078008ff */
[C---:B------:R-:W-:Y:S01]  /*03c0*/  IMAD R23, R6.reuse, 0x2, R19 ;  /* 0x0000000206177824 */ /* 0x040fe200078e0213 */
[-C--:B------:R-:W-:Y:S02]  /*03d0*/  LEA.HI.X.SX32 R21, R21, R0.reuse, 0x1, P1 ;  /* 0x0000000015157211 */ /* 0x080fe400008f0eff */
[----:B------:R-:W-:Y:S01]  /*03e0*/  LEA.HI.X.SX32 R17, R17, R0, 0x1, P0 ;  /* 0x0000000011117211 */ /* 0x000fe200000f0eff */
[----:B------:R-:W-:Y:S01]  /*03f0*/  IMAD R25, R6, 0x2, R23 ;  /* 0x0000000206197824 */ /* 0x000fe200078e0217 */
[-C--:B0-----:R-:W-:Y:S01]  /*0400*/  LEA R10, P0, R19, R2.reuse, 0x1 ;  /* 0x00000002130a7211 */ /* 0x081fe200078008ff */
[----:B------:R0:W2:Y:S01]  /*0410*/  LDG.E.U16 R49, [R20.64] ;  /* 0x0000000614317981 */ /* 0x0000a2000c1e1500 */
[----:B------:R-:W-:-:S02]  /*0420*/  LEA R18, P1, R23, R2, 0x1 ;  /* 0x0000000217127211 */ /* 0x000fc400078208ff */
[----:B------:R-:W-:Y:S01]  /*0430*/  LEA.HI.X.SX32 R11, R19, R0, 0x1, P0 ;  /* 0x00000000130b7211 */ /* 0x000fe200000f0eff */
[----:B------:R1:W2:Y:S01]  /*0440*/  LDG.E.U16 R51, [R16.64] ;  /* 0x0000000610337981 */ /* 0x0002a2000c1e1500 */
[----:B----4-:R-:W-:Y:S01]  /*0450*/  LEA R12, P0, R25, R2, 0x1 ;  /* 0x00000002190c7211 */ /* 0x010fe200078008ff */
[C---:B0-----:R-:W-:Y:S01]  /*0460*/  IMAD R21, R6.reuse, 0x2, R25 ;  /* 0x0000000206157824 */ /* 0x041fe200078e0219 */
[-C--:B------:R-:W-:Y:S01]  /*0470*/  LEA.HI.X.SX32 R19, R23, R0.reuse, 0x1, P1 ;  /* 0x0000000017137211 */ /* 0x080fe200008f0eff */
[----:B------:R0:W4:Y:S01]  /*0480*/  LDG.E.U16 R32, [R10.64] ;  /* 0x000000060a207981 */ /* 0x000122000c1e1500 */
[----:B------:R-:W-:Y:S01]  /*0490*/  LEA.HI.X.SX32 R13, R25, R0, 0x1, P0 ;  /* 0x00000000190d7211 */ /* 0x000fe200000f0eff */
[C---:B------:R-:W-:Y:S01]  /*04a0*/  IMAD R23, R6.reuse, 0x2, R21 ;  /* 0x0000000206177824 */ /* 0x040fe200078e0215 */
[C---:B-1----:R-:W-:Y:S01]  /*04b0*/  LEA R14, P0, R21.reuse, R2, 0x1 ;  /* 0x00000002150e7211 */ /* 0x042fe200078008ff */
[----:B------:R1:W2:Y:S03]  /*04c0*/  LDG.E.U16 R53, [R18.64] ;  /* 0x0000000612357981 */ /* 0x0002a6000c1e1500 */
[----:B------:R-:W-:Y:S01]  /*04d0*/  LEA.HI.X.SX32 R15, R21, R0, 0x1, P0 ;  /* 0x00000000150f7211 */ /* 0x000fe200000f0eff */
[----:B------:R0:W3:Y:S01]  /*04e0*/  LDG.E.U16 R34, [R12.64] ;  /* 0x000000060c227981 */ /* 0x0000e2000c1e1500 */
[----:B------:R-:W-:-:S02]  /*04f0*/  LEA R21, R6, R23, 0x1 ;  /* 0x0000001706157211 */ /* 0x000fc400078e08ff */
[C---:B------:R-:W-:Y:S01]  /*0500*/  LEA R16, P0, R23.reuse, R2, 0x1 ;  /* 0x0000000217107211 */ /* 0x040fe200078008ff */
[----:B------:R0:W3:Y:S02]  /*0510*/  LDG.E.U16 R55, [R14.64] ;  /* 0x000000060e377981 */ /* 0x0000e4000c1e1500 */
[----:B------:R-:W-:Y:S01]  /*0520*/  IMAD R25, R6, 0x2, R21 ;  /* 0x0000000206197824 */ /* 0x000fe200078e0215 */
[----:B------:R-:W-:-:S03]  /*0530*/  LEA.HI.X.SX32 R17, R23, R0, 0x1, P0 ;  /* 0x0000000017117211 */ /* 0x000fc600000f0eff */
[C---:B-1----:R-:W-:Y:S01]  /*0540*/  IMAD R19, R6.reuse, 0x2, R25 ;  /* 0x0000000206137824 */ /* 0x042fe200078e0219 */
[C---:B0-----:R-:W-:Y:S01]  /*0550*/  LEA R10, P0, R25.reuse, R2, 0x1 ;  /* 0x00000002190a7211 */ /* 0x041fe200078008ff */
[----:B------:R0:W3:Y:S03]  /*0560*/  LDG.E.U16 R36, [R16.64] ;  /* 0x0000000610247981 */ /* 0x0000e6000c1e1500 */
[----:B------:R-:W-:Y:S01]  /*0570*/  LEA.HI.X.SX32 R11, R25, R0, 0x1, P0 ;  /* 0x00000000190b7211 */ /* 0x000fe200000f0eff */
[C---:B------:R-:W-:Y:S01]  /*0580*/  IMAD R23, R6.reuse, 0x2, R19 ;  /* 0x0000000206177824 */ /* 0x040fe200078e0213 */
[-C--:B------:R-:W-:Y:S02]  /*0590*/  LEA R12, P0, R19, R2.reuse, 0x1 ;  /* 0x00000002130c7211 */ /* 0x080fe400078008ff */
[----:B------:R-:W-:Y:S01]  /*05a0*/  LEA R20, P1, R21, R2, 0x1 ;  /* 0x0000000215147211 */ /* 0x000fe200078208ff */
[----:B------:R1:W3:Y:S01]  /*05b0*/  LDG.E.U16 R38, [R10.64] ;  /* 0x000000060a267981 */ /* 0x0002e2000c1e1500 */
[----:B------:R-:W-:Y:S01]  /*05c0*/  LEA.HI.X.SX32 R13, R19, R0, 0x1, P0 ;  /* 0x00000000130d7211 */ /* 0x000fe200000f0eff */
[----:B------:R-:W-:Y:S01]  /*05d0*/  IMAD R19, R6, 0x2, R23 ;  /* 0x0000000206137824 */ /* 0x000fe200078e0217 */
[----:B------:R-:W-:-:S03]  /*05e0*/  LEA R14, P0, R23, R2, 0x1 ;  /* 0x00000002170e7211 */ /* 0x000fc600078008ff */
[C---:B------:R-:W-:Y:S01]  /*05f0*/  IMAD R25, R6.reuse, 0x2, R19 ;  /* 0x0000000206197824 */ /* 0x040fe200078e0213 */
[-C--:B------:R-:W-:Y:S01]  /*0600*/  LEA.HI.X.SX32 R21, R21, R0.reuse, 0x1, P1 ;  /* 0x0000000015157211 */ /* 0x080fe200008f0eff */
[----:B------:R1:W3:Y:S01]  /*0610*/  LDG.E.U16 R59, [R12.64] ;  /* 0x000000060c3b7981 */ /* 0x0002e2000c1e1500 */
[----:B------:R-:W-:Y:S01]  /*0620*/  LEA.HI.X.SX32 R15, R23, R0, 0x1, P0 ;  /* 0x00000000170f7211 */ /* 0x000fe200000f0eff */
[----:B------:R-:W-:Y:S01]  /*0630*/  IMAD R23, R6, 0x2, R25 ;  /* 0x0000000206177824 */ /* 0x000fe200078e0219 */
[C---:B0-----:R-:W-:Y:S01]  /*0640*/  LEA R16, P0, R25.reuse, R2, 0x1 ;  /* 0x0000000219107211 */ /* 0x041fe200078008ff */
[----:B------:R0:W3:Y:S03]  /*0650*/  LDG.E.U16 R57, [R20.64] ;  /* 0x0000000614397981 */ /* 0x0000e6000c1e1500 */
[----:B------:R-:W-:Y:S01]  /*0660*/  LEA.HI.X.SX32 R17, R25, R0, 0x1, P0 ;  /* 0x0000000019117211 */ /* 0x000fe200000f0eff */
[----:B------:R0:W4:Y:S01]  /*0670*/  LDG.E.U16 R40, [R14.64] ;  /* 0x000000060e287981 */ /* 0x000122000c1e1500 */
[----:B-1----:R-:W-:-:S02]  /*0680*/  LEA R10, P0, R23, R2, 0x1 ;  /* 0x00000002170a7211 */ /* 0x002fc400078008ff */
[----:B------:R-:W-:Y:S01]  /*0690*/  LEA R18, P1, R19, R2, 0x1 ;  /* 0x0000000213127211 */ /* 0x000fe200078208ff */
[----:B------:R1:W4:Y:S01]  /*06a0*/  LDG.E.U16 R42, [R16.64] ;  /* 0x00000006102a7981 */ /* 0x000322000c1e1500 */
[----:B0-----:R-:W-:Y:S02]  /*06b0*/  LEA R21, R6, R23, 0x1 ;  /* 0x0000001706157211 */ /* 0x001fe400078e08ff */
[----:B------:R-:W-:-:S03]  /*06c0*/  LEA.HI.X.SX32 R11, R23, R0, 0x1, P0 ;  /* 0x00000000170b7211 */ /* 0x000fc600000f0eff */
[C---:B------:R-:W-:Y:S01]  /*06d0*/  IMAD R25, R6.reuse, 0x2, R21 ;  /* 0x0000000206197824 */ /* 0x040fe200078e0215 */
[----:B------:R-:W-:Y:S01]  /*06e0*/  LEA.HI.X.SX32 R19, R19, R0, 0x1, P1 ;  /* 0x0000000013137211 */ /* 0x000fe200008f0eff */
[----:B------:R0:W4:Y:S02]  /*06f0*/  LDG.E.U16 R63, [R10.64] ;  /* 0x000000060a3f7981 */ /* 0x000124000c1e1500 */
[C---:B------:R-:W-:Y:S01]  /*0700*/  IMAD R23, R6.reuse, 0x2, R25 ;  /* 0x0000000206177824 */ /* 0x040fe200078e0219 */
[C---:B------:R-:W-:Y:S01]  /*0710*/  LEA R12, P0, R21.reuse, R2, 0x1 ;  /* 0x00000002150c7211 */ /* 0x040fe200078008ff */
[----:B------:R0:W4:Y:S02]  /*0720*/  LDG.E.U16 R61, [R18.64] ;  /* 0x00000006123d7981 */ /* 0x000124000c1e1500 */
[----:B------:R-:W-:Y:S01]  /*0730*/  IMAD R27, R6, 0x2, R23 ;  /* 0x00000002061b7824 */ /* 0x000fe200078e0217 */
[----:B------:R-:W-:-:S03]  /*0740*/  LEA.HI.X.SX32 R13, R21, R0, 0x1, P0 ;  /* 0x00000000150d7211 */ /* 0x000fc600000f0eff */
[C---:B------:R-:W-:Y:S01]  /*0750*/  IMAD R29, R6.reuse, 0x2, R27 ;  /* 0x00000002061d7824 */ /* 0x040fe200078e021b */
[C---:B------:R-:W-:Y:S01]  /*0760*/  LEA R14, P0, R23.reuse, R2, 0x1 ;  /* 0x00000002170e7211 */ /* 0x040fe200078008ff */
[----:B------:R1:W5:Y:S02]  /*0770*/  LDG.E.U16 R44, [R12.64] ;  /* 0x000000060c2c7981 */ /* 0x000364000c1e1500 */
[C---:B0-----:R-:W-:Y:S01]  /*0780*/  IMAD R19, R6.reuse, 0x2, R29 ;  /* 0x0000000206137824 */ /* 0x041fe200078e021d */
[----:B------:R-:W-:Y:S02]  /*0790*/  LEA.HI.X.SX32 R15, R23, R0, 0x1, P0 ;  /* 0x00000000170f7211 */ /* 0x000fe400000f0eff */
[-C--:B------:R-:W-:Y:S01]  /*07a0*/  LEA R20, P1, R25, R2.reuse, 0x1 ;  /* 0x0000000219147211 */ /* 0x080fe200078208ff */
[----:B------:R-:W-:Y:S01]  /*07b0*/  IMAD R23, R6, 0x2, R19 ;  /* 0x0000000206177824 */ /* 0x000fe200078e0213 */
[----:B-1----:R-:W-:Y:S01]  /*07c0*/  LEA R16, P0, R27, R2, 0x1 ;  /* 0x000000021b107211 */ /* 0x002fe200078008ff */
[----:B------:R0:W5:Y:S01]  /*07d0*/  LDG.E.U16 R46, [R14.64] ;  /* 0x000000060e2e7981 */ /* 0x000162000c1e1500 */
[----:B------:R-:W-:-:S02]  /*07e0*/  LEA.HI.X.SX32 R21, R25, R0, 0x1, P1 ;  /* 0x0000000019157211 */ /* 0x000fc400008f0eff */
[C---:B------:R-:W-:Y:S02]  /*07f0*/  LEA R25, R6.reuse, R23, 0x1 ;  /* 0x0000001706197211 */ /* 0x040fe400078e08ff */
[----:B------:R-:W-:Y:S01]  /*0800*/  LEA.HI.X.SX32 R17, R27, R0, 0x1, P0 ;  /* 0x000000001b117211 */ /* 0x000fe200000f0eff */
[----:B------:R1:W5:Y:S02]  /*0810*/  LDG.E.U16 R65, [R20.64] ;  /* 0x0000000614417981 */ /* 0x000364000c1e1500 */
[C---:B------:R-:W-:Y:S01]  /*0820*/  IMAD R27, R6.reuse, 0x2, R25 ;  /* 0x00000002061b7824 */ /* 0x040fe200078e0219 */
[C---:B------:R-:W-:Y:S01]  /*0830*/  LEA R10, P0, R29.reuse, R2, 0x1 ;  /* 0x000000021d0a7211 */ /* 0x040fe200078008ff */
[----:B------:R0:W5:Y:S02]  /*0840*/  LDG.E.U16 R67, [R16.64] ;  /* 0x0000000610437981 */ /* 0x000164000c1e1500 */
[----:B------:R-:W-:Y:S01]  /*0850*/  IMAD R31, R6, 0x2, R27 ;  /* 0x00000002061f7824 */ /* 0x000fe200078e021b */
[----:B------:R-:W-:-:S03]  /*0860*/  LEA.HI.X.SX32 R11, R29, R0, 0x1, P0 ;  /* 0x000000001d0b7211 */ /* 0x000fc600000f0eff */
[C---:B-1----:R-:W-:Y:S01]  /*0870*/  IMAD R21, R6.reuse, 0x2, R31 ;  /* 0x0000000206157824 */ /* 0x042fe200078e021f */
[C---:B------:R-:W-:Y:S01]  /*0880*/  LEA R12, P0, R23.reuse, R2, 0x1 ;  /* 0x00000002170c7211 */ /* 0x040fe200078008ff */
[----:B------:R1:W5:Y:S02]  /*0890*/  LDG.E.U16 R48, [R10.64] ;  /* 0x000000060a307981 */ /* 0x000364000c1e1500 */
[C---:B------:R-:W-:Y:S01]  /*08a0*/  IMAD R29, R6.reuse, 0x2, R21 ;  /* 0x00000002061d7824 */ /* 0x040fe200078e0215 */
[----:B------:R-:W-:Y:S02]  /*08b0*/  LEA.HI.X.SX32 R13, R23, R0, 0x1, P0 ;  /* 0x00000000170d7211 */ /* 0x000fe400000f0eff */
[-C--:B0-----:R-:W-:Y:S01]  /*08c0*/  LEA R14, P0, R25, R2.reuse, 0x1 ;  /* 0x00000002190e7211 */ /* 0x081fe200078008ff */
[C---:B------:R-:W-:Y:S01]  /*08d0*/  IMAD R23, R6.reuse, 0x2, R29 ;  /* 0x0000000206177824 */ /* 0x040fe200078e021d */
[----:B------:R-:W-:Y:S01]  /*08e0*/  LEA R18, P1, R19, R2, 0x1 ;  /* 0x0000000213127211 */ /* 0x000fe200078208ff */
[----:B------:R0:W5:Y:S01]  /*08f0*/  LDG.E.U16 R50, [R12.64] ;  /* 0x000000060c327981 */ /* 0x000162000c1e1500 */
[----:B------:R-:W-:Y:S01]  /*0900*/  LEA.HI.X.SX32 R15, R25, R0, 0x1, P0 ;  /* 0x00000000190f7211 */ /* 0x000fe200000f0eff */
[----:B------:R-:W-:Y:S01]  /*0910*/  IMAD R25, R6, 0x2, R23 ;  /* 0x0000000206197824 */ /* 0x000fe200078e0217 */
[----:B------:R-:W-:-:S02]  /*0920*/  LEA R16, P0, R27, R2, 0x1 ;  /* 0x000000021b107211 */ /* 0x000fc400078008ff */
[----:B------:R-:W-:Y:S01]  /*0930*/  LEA.HI.X.SX32 R19, R19, R0, 0x1, P1 ;  /* 0x0000000013137211 */ /* 0x000fe200008f0eff */
[----:B------:R0:W5:Y:S01]  /*0940*/  LDG.E.U16 R71, [R14.64] ;  /* 0x000000060e477981 */ /* 0x000162000c1e1500 */
[C---:B------:R-:W-:Y:S02]  /*0950*/  LEA R33, R6.reuse, R25, 0x1 ;  /* 0x0000001906217211 */ /* 0x040fe400078e08ff */
[----:B-1----:R-:W-:Y:S01]  /*0960*/  LEA R10, P1, R31, R2, 0x1 ;  /* 0x000000021f0a7211 */ /* 0x002fe200078208ff */
[----:B------:R1:W5:Y:S01]  /*0970*/  LDG.E.U16 R69, [R18.64] ;  /* 0x0000000612457981 */ /* 0x000362000c1e1500 */
[-C--:B------:R-:W-:Y:S01]  /*0980*/  LEA.HI.X.SX32 R17, R27, R0.reuse, 0x1, P0 ;  /* 0x000000001b117211 */ /* 0x080fe200000f0eff */
[----:B------:R-:W-:Y:S01]  /*0990*/  IMAD R27, R6, 0x2, R33 ;  /* 0x00000002061b7824 */ /* 0x000fe200078e0221 */
[----:B------:R-:W-:-:S03]  /*09a0*/  LEA.HI.X.SX32 R11, R31, R0, 0x1, P1 ;  /* 0x000000001f0b7211 */ /* 0x000fc600008f0eff */
[----:B------:R-:W-:Y:S01]  /*09b0*/  IMAD R31, R6, 0x2, R27 ;  /* 0x00000002061f7824 */ /* 0x000fe200078e021b */
[----:B-1----:R-:W-:-:S03]  /*09c0*/  LEA R18, P0, R21, R2, 0x1 ;  /* 0x0000000215127211 */ /* 0x002fc600078008ff */
[C---:B------:R-:W-:Y:S01]  /*09d0*/  IMAD R35, R6.reuse, 0x2, R31 ;  /* 0x0000000206237824 */ /* 0x040fe200078e021f */
[----:B------:R-:W-:Y:S01]  /*09e0*/  LEA R20, P1, R25, R2, 0x1 ;  /* 0x0000000219147211 */ /* 0x000fe200078208ff */
[----:B------:R1:W5:Y:S01]  /*09f0*/  LDG.E.U16 R73, [R10.64] ;  /* 0x000000060a497981 */ /* 0x000362000c1e1500 */
[----:B------:R-:W-:Y:S02]  /*0a00*/  LEA.HI.X.SX32 R19, R21, R0, 0x1, P0 ;  /* 0x0000000015137211 */ /* 0x000fe400000f0eff */
[C---:B0-----:R-:W-:Y:S01]  /*0a10*/  LEA R12, P0, R29.reuse, R2, 0x1 ;  /* 0x000000021d0c7211 */ /* 0x041fe200078008ff */
[----:B------:R0:W5:Y:S03]  /*0a20*/  LDG.E.U16 R52, [R16.64] ;  /* 0x0000000610347981 */ /* 0x000166000c1e1500 */
[----:B------:R-:W-:Y:S01]  /*0a30*/  LEA.HI.X.SX32 R13, R29, R0, 0x1, P0 ;  /* 0x000000001d0d7211 */ /* 0x000fe200000f0eff */
[C---:B------:R-:W-:Y:S01]  /*0a40*/  IMAD R29, R6.reuse, 0x2, R35 ;  /* 0x00000002061d7824 */ /* 0x040fe200078e0223 */
[C---:B------:R-:W-:Y:S01]  /*0a50*/  LEA R14, P0, R23.reuse, R2, 0x1 ;  /* 0x00000002170e7211 */ /* 0x040fe200078008ff */
[----:B------:R0:W5:Y:S02]  /*0a60*/  LDG.E.U16 R54, [R18.64] ;  /* 0x0000000612367981 */ /* 0x000164000c1e1500 */
[C---:B------:R-:W-:Y:S01]  /*0a70*/  IMAD R37, R6.reuse, 0x2, R29 ;  /* 0x0000000206257824 */ /* 0x040fe200078e021d */
[-C--:B------:R-:W-:Y:S01]  /*0a80*/  LEA.HI.X.SX32 R15, R23, R0.reuse, 0x1, P0 ;  /* 0x00000000170f7211 */ /* 0x080fe200000f0eff */
[----:B------:R0:W5:Y:S02]  /*0a90*/  LDG.E.U16 R75, [R12.64] ;  /* 0x000000060c4b7981 */ /* 0x000164000c1e1500 */
[----:B------:R-:W-:Y:S01]  /*0aa0*/  IMAD R23, R6, 0x2, R37 ;  /* 0x0000000206177824 */ /* 0x000fe200078e0225 */
[----:B------:R-:W-:Y:S01]  /*0ab0*/  LEA.HI.X.SX32 R21, R25, R0, 0x1, P1 ;  /* 0x0000000019157211 */ /* 0x000fe200008f0eff */
[----:B------:R0:W5:Y:S01]  /*0ac0*/  LDG.E.U16 R56, [R14.64] ;  /* 0x000000060e387981 */ /* 0x000162000c1e1500 */
[----:B-1----:R-:W-:-:S02]  /*0ad0*/  LEA R10, P0, R33, R2, 0x1 ;  /* 0x00000002210a7211 */ /* 0x002fc400078008ff */
[----:B------:R-:W-:Y:S01]  /*0ae0*/  LEA R25, R6, R23, 0x1 ;  /* 0x0000001706197211 */ /* 0x000fe200078e08ff */
[----:B------:R1:W5:Y:S01]  /*0af0*/  LDG.E.U16 R77, [R20.64] ;  /* 0x00000006144d7981 */ /* 0x000362000c1e1500 */
[----:B------:R-:W-:-:S03]  /*0b00*/  LEA.HI.X.SX32 R11, R33, R0, 0x1, P0 ;  /* 0x00000000210b7211 */ /* 0x000fc600000f0eff */
[C---:B------:R-:W-:Y:S01]  /*0b10*/  IMAD R33, R6.reuse, 0x2, R25 ;  /* 0x0000000206217824 */ /* 0x040fe200078e0219 */
[C---:B0-----:R-:W-:Y:S01]  /*0b20*/  LEA R16, P0, R27.reuse, R2, 0x1 ;  /* 0x000000021b107211 */ /* 0x041fe200078008ff */
[----:B------:R0:W5:Y:S02]  /*0b30*/  LDG.E.U16 R58, [R10.64] ;  /* 0x000000060a3a7981 */ /* 0x000164000c1e1500 */
[----:B------:R-:W-:Y:S01]  /*0b40*/  IMAD R39, R6, 0x2, R33 ;  /* 0x0000000206277824 */ /* 0x000fe200078e0221 */
[----:B------:R-:W-:-:S03]  /*0b50*/  LEA.HI.X.SX32 R17, R27, R0, 0x1, P0 ;  /* 0x000000001b117211 */ /* 0x000fc600000f0eff */
[C---:B------:R-:W-:Y:S01]  /*0b60*/  IMAD R27, R6.reuse, 0x2, R39 ;  /* 0x00000002061b7824 */ /* 0x040fe200078e0227 */
[-C--:B------:R-:W-:Y:S01]  /*0b70*/  LEA R12, P0, R31, R2.reuse, 0x1 ;  /* 0x000000021f0c7211 */ /* 0x080fe200078008ff */
[----:B------:R0:W5:Y:S02]  /*0b80*/  LDG.E.U16 R79, [R16.64] ;  /* 0x00000006104f7981 */ /* 0x000164000c1e1500 */
[C---:B------:R-:W-:Y:S01]  /*0b90*/  IMAD R41, R6.reuse, 0x2, R27 ;  /* 0x0000000206297824 */ /* 0x040fe200078e021b */
[----:B------:R-:W-:Y:S02]  /*0ba0*/  LEA R18, P1, R35, R2, 0x1 ;  /* 0x0000000223127211 */ /* 0x000fe400078208ff */
[-C--:B------:R-:W-:Y:S01]  /*0bb0*/  LEA.HI.X.SX32 R13, R31, R0.reuse, 0x1, P0 ;  /* 0x000000001f0d7211 */ /* 0x080fe200000f0eff */
[C---:B------:R-:W-:Y:S01]  /*0bc0*/  IMAD R31, R6.reuse, 0x2, R41 ;  /* 0x00000002061f7824 */ /* 0x040fe200078e0229 */
[----:B------:R-:W-:Y:S02]  /*0bd0*/  LEA.HI.X.SX32 R19, R35, R0, 0x1, P1 ;  /* 0x0000000023137211 */ /* 0x000fe400008f0eff */
[C---:B------:R-:W-:Y:S01]  /*0be0*/  LEA R14, P0, R29.reuse, R2, 0x1 ;  /* 0x000000021d0e7211 */ /* 0x040fe200078008ff */
[----:B------:R-:W-:Y:S01]  /*0bf0*/  IMAD R35, R6, 0x2, R31 ;  /* 0x0000000206237824 */ /* 0x000fe200078e021f */
[----:B------:R1:W5:Y:S02]  /*0c00*/  LDG.E.U16 R60, [R12.64] ;  /* 0x000000060c3c7981 */ /* 0x000364000c1e1500 */
[----:B------:R-:W-:-:S02]  /*0c10*/  LEA.HI.X.SX32 R15, R29, R0, 0x1, P0 ;  /* 0x000000001d0f7211 */ /* 0x000fc400000f0eff */
[----:B------:R-:W-:Y:S01]  /*0c20*/  LEA R29, R6, R35, 0x1 ;  /* 0x00000023061d7211 */ /* 0x000fe200078e08ff */
[----:B------:R1:W5:Y:S01]  /*0c30*/  LDG.E.U16 R81, [R18.64] ;  /* 0x0000000612517981 */ /* 0x000362000c1e1500 */
[----:B0-----:R-:W-:-:S03]  /*0c40*/  LEA R10, P0, R37, R2, 0x1 ;  /* 0x00000002250a7211 */ /* 0x001fc600078008ff */
[C---:B-1----:R-:W-:Y:S01]  /*0c50*/  IMAD R21, R6.reuse, 0x2, R29 ;  /* 0x0000000206157824 */ /* 0x042fe200078e021d */
[----:B------:R-:W-:Y:S01]  /*0c60*/  LEA.HI.X.SX32 R11, R37, R0, 0x1, P0 ;  /* 0x00000000250b7211 */ /* 0x000fe200000f0eff */
[----:B------:R0:W5:Y:S02]  /*0c70*/  LDG.E.U16 R62, [R14.64] ;  /* 0x000000060e3e7981 */ /* 0x000164000c1e1500 */
[C---:B------:R-:W-:Y:S01]  /*0c80*/  IMAD R37, R6.reuse, 0x2, R21 ;  /* 0x0000000206257824 */ /* 0x040fe200078e0215 */
[-C--:B------:R-:W-:Y:S01]  /*0c90*/  LEA R16, P0, R23, R2.reuse, 0x1 ;  /* 0x0000000217107211 */ /* 0x080fe200078008ff */
[----:B------:R1:W5:Y:S02]  /*0ca0*/  LDG.E.U16 R83, [R10.64] ;  /* 0x000000060a537981 */ /* 0x000364000c1e1500 */
[----:B------:R-:W-:Y:S01]  /*0cb0*/  IMAD R43, R6, 0x2, R37 ;  /* 0x00000002062b7824 */ /* 0x000fe200078e0225 */
[----:B------:R-:W-:-:S03]  /*0cc0*/  LEA R12, P1, R25, R2, 0x1 ;  /* 0x00000002190c7211 */ /* 0x000fc600078208ff */
[----:B------:R-:W-:Y:S01]  /*0cd0*/  IMAD R45, R6, 0x2, R43 ;  /* 0x00000002062d7824 */ /* 0x000fe200078e022b */
[----:B------:R-:W-:-:S03]  /*0ce0*/  LEA.HI.X.SX32 R17, R23, R0, 0x1, P0 ;  /* 0x0000000017117211 */ /* 0x000fc600000f0eff */
[C---:B------:R-:W-:Y:S01]  /*0cf0*/  IMAD R23, R6.reuse, 0x2, R45 ;  /* 0x0000000206177824 */ /* 0x040fe200078e022d */
[----:B------:R-:W-:Y:S01]  /*0d00*/  LEA.HI.X.SX32 R13, R25, R0, 0x1, P1 ;  /* 0x00000000190d7211 */ /* 0x000fe200008f0eff */
[----:B------:R1:W5:Y:S01]  /*0d10*/  LDG.E.U16 R64, [R16.64] ;  /* 0x0000000610407981 */ /* 0x000362000c1e1500 */
[-C--:B------:R-:W-:Y:S01]  /*0d20*/  LEA R18, P0, R33, R2.reuse, 0x1 ;  /* 0x0000000221127211 */ /* 0x080fe200078008ff */
[C---:B------:R-:W-:Y:S01]  /*0d30*/  IMAD R25, R6.reuse, 0x2, R23 ;  /* 0x0000000206197824 */ /* 0x040fe200078e0217 */
[----:B------:R-:W-:Y:S01]  /*0d40*/  LEA R20, P1, R21, R2, 0x1 ;  /* 0x0000000215147211 */ /* 0x000fe200078208ff */
[----:B------:R1:W5:Y:S01]  /*0d50*/  LDG.E.U16 R85, [R12.64] ;  /* 0x000000060c557981 */ /* 0x000362000c1e1500 */
[----:B------:R-:W-:Y:S02]  /*0d60*/  LEA.HI.X.SX32 R19, R33, R0, 0x1, P0 ;  /* 0x0000000021137211 */ /* 0x000fe400000f0eff */
[C---:B0-----:R-:W-:Y:S02]  /*0d70*/  LEA R14, P0, R39.reuse, R2, 0x1 ;  /* 0x00000002270e7211 */ /* 0x041fe400078008ff */
[----:B------:R-:W-:Y:S01]  /*0d80*/  LEA R33, R6, R25, 0x1 ;  /* 0x0000001906217211 */ /* 0x000fe200078e08ff */
[----:B------:R0:W5:Y:S01]  /*0d90*/  LDG.E.U16 R66, [R18.64] ;  /* 0x0000000612427981 */ /* 0x000162000c1e1500 */
[----:B------:R-:W-:-:S02]  /*0da0*/  LEA.HI.X.SX32 R15, R39, R0, 0x1, P0 ;  /* 0x00000000270f7211 */ /* 0x000fc400000f0eff */
[----:B-1----:R-:W-:Y:S01]  /*0db0*/  LEA R10, P0, R41, R2, 0x1 ;  /* 0x00000002290a7211 */ /* 0x002fe200078008ff */
[C---:B------:R-:W-:Y:S01]  /*0dc0*/  IMAD R39, R6.reuse, 0x2, R33 ;  /* 0x0000000206277824 */ /* 0x040fe200078e0221 */
[-C--:B------:R-:W-:Y:S01]  /*0dd0*/  LEA.HI.X.SX32 R21, R21, R0.reuse, 0x1, P1 ;  /* 0x0000000015157211 */ /* 0x080fe200008f0eff */
[----:B------:R1:W5:Y:S01]  /*0de0*/  LDG.E.U16 R87, [R14.64] ;  /* 0x000000060e577981 */ /* 0x000362000c1e1500 */
[----:B------:R-:W-:Y:S01]  /*0df0*/  LEA.HI.X.SX32 R11, R41, R0, 0x1, P0 ;  /* 0x00000000290b7211 */ /* 0x000fe200000f0eff */
[----:B------:R-:W-:Y:S01]  /*0e00*/  IMAD R41, R6, 0x2, R39 ;  /* 0x0000000206297824 */ /* 0x000fe200078e0227 */
[C---:B------:R-:W-:Y:S01]  /*0e10*/  LEA R22, P0, R23.reuse, R2, 0x1 ;  /* 0x0000000217167211 */ /* 0x040fe200078008ff */
[----:B------:R1:W5:Y:S03]  /*0e20*/  LDG.E.U16 R91, [R20.64] ;  /* 0x00000006145b7981 */ /* 0x000366000c1e1500 */
[----:B------:R-:W-:Y:S01]  /*0e30*/  LEA.HI.X.SX32 R23, R23, R0, 0x1, P0 ;  /* 0x0000000017177211 */ /* 0x000fe200000f0eff */
[----:B------:R1:W5:Y:S01]  /*0e40*/  LDG.E.U16 R89, [R10.64] ;  /* 0x000000060a597981 */ /* 0x000362000c1e1500 */
[----:B0-----:R-:W-:-:S02]  /*0e50*/  LEA R18, P1, R41, R2, 0x1 ;  /* 0x0000000229127211 */ /* 0x001fc400078208ff */
[----:B------:R-:W-:Y:S01]  /*0e60*/  LEA R12, P0, R31, R2, 0x1 ;  /* 0x000000021f0c7211 */ /* 0x000fe200078008ff */
[----:B------:R0:W5:Y:S01]  /*0e70*/  LDG.E.U16 R93, [R22.64] ;  /* 0x00000006165d7981 */ /* 0x000162000c1e1500 */
[-C--:B------:R-:W-:Y:S01]  /*0e80*/  LEA.HI.X.SX32 R19, R41, R0.reuse, 0x1, P1 ;  /* 0x0000000029137211 */ /* 0x080fe200008f0eff */
[----:B------:R-:W-:Y:S01]  /*0e90*/  IMAD R41, R6, 0x2, R41 ;  /* 0x0000000206297824 */ /* 0x000fe200078e0229 */
[----:B------:R-:W-:Y:S02]  /*0ea0*/  LEA.HI.X.SX32 R13, R31, R0, 0x1, P0 ;  /* 0x000000001f0d7211 */ /* 0x000fe400000f0eff */
[-C--:B------:R-:W-:Y:S01]  /*0eb0*/  LEA R16, P1, R37, R2.reuse, 0x1 ;  /* 0x0000000225107211 */ /* 0x080fe200078208ff */
[----:B------:R0:W5:Y:S01]  /*0ec0*/  LDG.E.U16 R95, [R18.64] ;  /* 0x00000006125f7981 */ /* 0x000162000c1e1500 */
[----:B-1----:R-:W-:Y:S02]  /*0ed0*/  LEA R10, P0, R25, R2, 0x1 ;  /* 0x00000002190a7211 */ /* 0x002fe400078008ff */
[-C--:B------:R-:W-:Y:S01]  /*0ee0*/  LEA.HI.X.SX32 R17, R37, R0.reuse, 0x1, P1 ;  /* 0x0000000025117211 */ /* 0x080fe200008f0eff */
[----:B------:R1:W5:Y:S01]  /*0ef0*/  LDG.E.U16 R31, [R12.64] ;  /* 0x000000060c1f7981 */ /* 0x000362000c1e1500 */
[----:B------:R-:W-:-:S02]  /*0f00*/  LEA.HI.X.SX32 R11, R25, R0, 0x1, P0 ;  /* 0x00000000190b7211 */ /* 0x000fc400000f0eff */
[-C--:B------:R-:W-:Y:S01]  /*0f10*/  LEA R24, P1, R41, R2.reuse, 0x1 ;  /* 0x0000000229187211 */ /* 0x080fe200078208ff */
[----:B------:R1:W5:Y:S01]  /*0f20*/  LDG.E.U16 R37, [R16.64] ;  /* 0x0000000610257981 */ /* 0x000362000c1e1500 */
[----:B------:R-:W-:Y:S02]  /*0f30*/  LEA R14, P0, R35, R2, 0x1 ;  /* 0x00000002230e7211 */ /* 0x000fe400078008ff */
[-C--:B------:R-:W-:Y:S01]  /*0f40*/  LEA.HI.X.SX32 R25, R41, R0.reuse, 0x1, P1 ;  /* 0x0000000029197211 */ /* 0x080fe200008f0eff */
[----:B------:R-:W-:Y:S01]  /*0f50*/  IMAD R41, R6, 0x2, R41 ;  /* 0x0000000206297824 */ /* 0x000fe200078e0229 */
[----:B------:R-:W-:Y:S01]  /*0f60*/  LEA.HI.X.SX32 R15, R35, R0, 0x1, P0 ;  /* 0x00000000230f7211 */ /* 0x000fe200000f0eff */
[----:B------:R1:W5:Y:S01]  /*0f70*/  LDG.E.U16 R68, [R10.64] ;  /* 0x000000060a447981 */ /* 0x000362000c1e1500 */
[-C--:B0-----:R-:W-:Y:S02]  /*0f80*/  LEA R18, P1, R43, R2.reuse, 0x1 ;  /* 0x000000022b127211 */ /* 0x081fe400078208ff */
[----:B------:R-:W-:Y:S01]  /*0f90*/  LEA R20, P0, R33, R2, 0x1 ;  /* 0x0000000221147211 */ /* 0x000fe200078008ff */
[----:B------:R0:W5:Y:S01]  /*0fa0*/  LDG.E.U16 R35, [R14.64] ;  /* 0x000000060e237981 */ /* 0x000162000c1e1500 */
[----:B------:R-:W-:-:S02]  /*0fb0*/  LEA.HI.X.SX32 R19, R43, R0, 0x1, P1 ;  /* 0x000000002b137211 */ /* 0x000fc400008f0eff */
[----:B------:R-:W-:Y:S01]  /*0fc0*/  LEA.HI.X.SX32 R21, R33, R0, 0x1, P0 ;  /* 0x0000000021157211 */ /* 0x000fe200000f0eff */
[----:B------:R-:W5:Y:S01]  /*0fd0*/  LDG.E.U16 R24, [R24.64] ;  /* 0x0000000618187981 */ /* 0x000f62000c1e1500 */
[-C--:B------:R-:W-:Y:S02]  /*0fe0*/  LEA R22, P1, R41, R2.reuse, 0x1 ;  /* 0x0000000229167211 */ /* 0x080fe400078208ff */
[----:B-1----:R-:W-:Y:S01]  /*0ff0*/  LEA R10, P0, R27, R2, 0x1 ;  /* 0x000000021b0a7211 */ /* 0x002fe200078008ff */
[----:B------:R1:W5:Y:S01]  /*1000*/  LDG.E.U16 R33, [R18.64] ;  /* 0x0000000612217981 */ /* 0x000362000c1e1500 */
[-C--:B------:R-:W-:Y:S01]  /*1010*/  LEA.HI.X.SX32 R23, R41, R0.reuse, 0x1, P1 ;  /* 0x0000000029177211 */ /* 0x080fe200008f0eff */
[----:B------:R-:W-:Y:S01]  /*1020*/  IMAD R41, R6, 0x2, R41 ;  /* 0x0000000206297824 */ /* 0x000fe200078e0229 */
[----:B------:R-:W-:Y:S01]  /*1030*/  LEA.HI.X.SX32 R11, R27, R0, 0x1, P0 ;  /* 0x000000001b0b7211 */ /* 0x000fe200000f0eff */
[----:B------:R-:W5:Y:S01]  /*1040*/  LDG.E.U16 R21, [R20.64] ;  /* 0x0000000614157981 */ /* 0x000f62000c1e1500 */
[----:B------:R-:W-:-:S02]  /*1050*/  LEA R12, P0, R29, R2, 0x1 ;  /* 0x000000021d0c7211 */ /* 0x000fc400078008ff */
[----:B0-----:R-:W-:Y:S01]  /*1060*/  LEA R14, P1, R45, R2, 0x1 ;  /* 0x000000022d0e7211 */ /* 0x001fe200078208ff */
[----:B------:R-:W5:Y:S01]  /*1070*/  LDG.E.U16 R23, [R22.64] ;  /* 0x0000000616177981 */ /* 0x000f62000c1e1500 */
[-C--:B------:R-:W-:Y:S02]  /*1080*/  LEA.HI.X.SX32 R13, R29, R0.reuse, 0x1, P0 ;  /* 0x000000001d0d7211 */ /* 0x080fe400000f0eff */
[----:B------:R-:W-:Y:S01]  /*1090*/  LEA.HI.X.SX32 R15, R45, R0, 0x1, P1 ;  /* 0x000000002d0f7211 */ /* 0x000fe200008f0eff */
[----:B------:R0:W5:Y:S01]  /*10a0*/  LDG.E.U16 R10, [R10.64] ;  /* 0x000000060a0a7981 */ /* 0x000162000c1e1500 */
[-C--:B------:R-:W-:Y:S02]  /*10b0*/  LEA R16, P0, R39, R2.reuse, 0x1 ;  /* 0x0000000227107211 */ /* 0x080fe400078008ff */
[----:B-1----:R-:W-:Y:S01]  /*10c0*/  LEA R18, P1, R41, R2, 0x1 ;  /* 0x0000000229127211 */ /* 0x002fe200078208ff */
[----:B------:R-:W5:Y:S01]  /*10d0*/  LDG.E.U16 R12, [R12.64] ;  /* 0x000000060c0c7981 */ /* 0x000f62000c1e1500 */
[----:B------:R-:W-:-:S02]  /*10e0*/  LEA.HI.X.SX32 R17, R39, R0, 0x1, P0 ;  /* 0x0000000027117211 */ /* 0x000fc400000f0eff */
[----:B------:R-:W-:Y:S01]  /*10f0*/  LEA.HI.X.SX32 R19, R41, R0, 0x1, P1 ;  /* 0x0000000029137211 */ /* 0x000fe200008f0eff */
[----:B------:R-:W5:Y:S04]  /*1100*/  LDG.E.U16 R14, [R14.64] ;  /* 0x000000060e0e7981 */ /* 0x000f68000c1e1500 */
[----:B------:R-:W5:Y:S04]  /*1110*/  LDG.E.U16 R16, [R16.64] ;  /* 0x0000000610107981 */ /* 0x000f68000c1e1500 */
[----:B------:R-:W5:Y:S01]  /*1120*/  LDG.E.U16 R18, [R18.64] ;  /* 0x0000000612127981 */ /* 0x000f62000c1e1500 */
[----:B------:R-:W-:-:S02]  /*1130*/  LOP3.LUT R6, R88, 0x7f, RZ, 0xc0, !PT ;  /* 0x0000007f58067812 */ /* 0x000fc400078ec0ff */
[----:B------:R-:W-:-:S03]  /*1140*/  SHF.R.S32.HI R0, RZ, 0x7, R88 ;  /* 0x00000007ff007819 */ /* 0x000fc60000011458 */
[----:B0-----:R-:W-:Y:S01]  /*1150*/  IMAD.SHL.U32 R11, R6, 0x2, RZ ;  /* 0x00000002060b7824 */ /* 0x001fe200078e00ff */
[----:B------:R-:W-:-:S04]  /*1160*/  SGXT R0, R0, 0x1 ;  /* 0x000000010000781a */ /* 0x000fc80000000200 */
[----:B------:R-:W-:-:S04]  /*1170*/  LOP3.LUT R0, R11, 0x110, R0, 0x78, !PT ;  /* 0x000001100b007812 */ /* 0x000fc800078e7800 */
[C---:B------:R-:W-:Y:S01]  /*1180*/  LOP3.LUT R70, R0.reuse, 0x20, RZ, 0x3c, !PT ;  /* 0x0000002000467812 */ /* 0x040fe200078e3cff */
[----:B--2---:R-:W-:Y:S04]  /*1190*/  STS.U16 [R0], R3 ;  /* 0x0000000300007388 */ /* 0x004fe80000000400 */
[----:B------:R-:W-:Y:S04]  /*11a0*/  STS.U16 [R0+0x800], R9 ;  /* 0x0008000900007388 */ /* 0x000fe80000000400 */
[----:B------:R-:W-:Y:S04]  /*11b0*/  STS.U16 [R0+0x1000], R49 ;  /* 0x0010003100007388 */ /* 0x000fe80000000400 */
[----:B------:R-:W-:Y:S01]  /*11c0*/  STS.U16 [R0+0x1800], R53 ;  /* 0x0018003500007388 */ /* 0x000fe20000000400 */
[----:B------:R-:W-:-:S02]  /*11d0*/  LOP3.LUT R252, R0, 0x40, RZ, 0x3c, !PT ;  /* 0x0000004000fc7812 */ /* 0x000fc400078e3cff */
[----:B------:R-:W-:Y:S01]  /*11e0*/  LOP3.LUT R179, R0, 0x60, RZ, 0x3c, !PT ;  /* 0x0000006000b37812 */ /* 0x000fe200078e3cff */
[----:B---3--:R-:W-:Y:S04]  /*11f0*/  STS.U16 [R0+0x2000], R57 ;  /* 0x0020003900007388 */ /* 0x008fe80000000400 */
[----:B----4-:R-:W-:Y:S04]  /*1200*/  STS.U16 [R0+0x2800], R61 ;  /* 0x0028003d00007388 */ /* 0x010fe80000000400 */
[----:B-----5:R-:W-:Y:S04]  /*1210*/  STS.U16 [R0+0x3000], R65 ;  /* 0x0030004100007388 */ /* 0x020fe80000000400 */
[----:B------:R-:W-:Y:S04]  /*1220*/  STS.U16 [R0+0x3800], R69 ;  /* 0x0038004500007388 */ /* 0x000fe80000000400 */
        /* <DEDUP_REMOVED lines=8> */
[----:B------:R0:W-:Y:S04]  /*12b0*/  STS.U16 [R70+0x200], R5 ;  /* 0x0002000546007388 */ /* 0x0001e80000000400 */
        /* <DEDUP_REMOVED lines=13> */
[----:B------:R-:W-:Y:S01]  /*1390*/  STS.U16 [R70+0x7200], R68 ;  /* 0x0072004446007388 */ /* 0x000fe20000000400 */
[----:B0-----:R-:W-:-:S03]  /*13a0*/  IADD3 R5, R4, 0x80, RZ ;  /* 0x0000008004057810 */ /* 0x001fc60007ffe0ff */
        /* <DEDUP_REMOVED lines=25> */
[----:B------:R-:W-:Y:S01]  /*1540*/  ISETP.GE.AND P0, PT, R5, 0x1, PT ;  /* 0x000000010500780c */ /* 0x000fe20003f06270 */
[----:B------:R-:W-:Y:S01]  /*1550*/  IMAD.MOV.U32 R178, RZ, RZ, 0x3f800000 ;  /* 0x3f800000ffb27424 */ /* 0x000fe200078e00ff */
[----:B------:R-:W-:Y:S01]  /*1560*/  MOV R2, 0xff800000 ;  /* 0xff80000000027802 */ /* 0x000fe20000000f00 */
[----:B------:R-:W-:Y:S01]  /*1570*/  STS.U16 [R179+0x2600], R40 ;  /* 0x00260028b3007388 */ /* 0x000fe20000000400 */
[----:B------:R-:W-:Y:S01]  /*1580*/  IMAD.MOV.U32 R177, RZ, RZ, 0x3f800000 ;  /* 0x3f800000ffb17424 */ /* 0x000fe200078e00ff */
[----:B------:R-:W-:Y:S01]  /*1590*/  CS2R R84, SRZ ;  /* 0x0000000000547805 */ /* 0x000fe2000001ff00 */
[----:B------:R-:W-:Y:S01]  /*15a0*/  IMAD.MOV.U32 R3, RZ, RZ, -0x800000 ;  /* 0xff800000ff037424 */ /* 0x000fe200078e00ff */
[----:B------:R-:W-:Y:S01]  /*15b0*/  STS.U16 [R179+0x2e00], R44 ;  /* 0x002e002cb3007388 */ /* 0x000fe20000000400 */
[----:B0-----:R-:W-:Y:S01]  /*15c0*/  CS2R R86, SRZ ;  /* 0x0000000000567805 */ /* 0x001fe2000001ff00 */
[----:B------:R-:W-:Y:S01]  /*15d0*/  CS2R R80, SRZ ;  /* 0x0000000000507805 */ /* 0x000fe2000001ff00 */
[----:B------:R-:W-:Y:S01]  /*15e0*/  CS2R R82, SRZ ;  /* 0x0000000000527805 */ /* 0x000fe2000001ff00 */
[----:B------:R-:W-:Y:S01]  /*15f0*/  STS.U16 [R179+0x3600], R48 ;  /* 0x00360030b3007388 */ /* 0x000fe20000000400 */
[----:B------:R-:W-:Y:S01]  /*1600*/  CS2R R76, SRZ ;  /* 0x00000000004c7805 */ /* 0x000fe2000001ff00 */
[----:B------:R-:W-:Y:S01]  /*1610*/  CS2R R78, SRZ ;  /* 0x00000000004e7805 */ /* 0x000fe2000001ff00 */
[----:B------:R-:W-:Y:S01]  /*1620*/  CS2R R72, SRZ ;  /* 0x0000000000487805 */ /* 0x000fe2000001ff00 */
[----:B------:R0:W-:Y:S01]  /*1630*/  STS.U16 [R179+0x3e00], R52 ;  /* 0x003e0034b3007388 */ /* 0x0001e20000000400 */
        /* <DEDUP_REMOVED lines=9> */
[----:B0-----:R-:W-:Y:S01]  /*16d0*/  CS2R R52, SRZ ;  /* 0x0000000000347805 */ /* 0x001fe2000001ff00 */
[----:B------:R-:W-:Y:S01]  /*16e0*/  CS2R R48, SRZ ;  /* 0x0000000000307805 */ /* 0x000fe2000001ff00 */
[----:B------:R0:W-:Y:S01]  /*16f0*/  STS.U16 [R179+0x5600], R64 ;  /* 0x00560040b3007388 */ /* 0x0001e20000000400 */
[----:B------:R-:W-:Y:S01]  /*1700*/  CS2R R50, SRZ ;  /* 0x0000000000327805 */ /* 0x000fe2000001ff00 */
[----:B-1----:R-:W-:Y:S01]  /*1710*/  CS2R R56, SRZ ;  /* 0x0000000000387805 */ /* 0x002fe2000001ff00 */
[----:B------:R-:W-:Y:S01]  /*1720*/  CS2R R108, SRZ ;  /* 0x00000000006c7805 */ /* 0x000fe2000001ff00 */
[----:B------:R1:W-:Y:S01]  /*1730*/  STS.U16 [R179+0x5e00], R10 ;  /* 0x005e000ab3007388 */ /* 0x0003e20000000400 */
[----:B------:R-:W-:Y:S01]  /*1740*/  CS2R R110, SRZ ;  /* 0x00000000006e7805 */ /* 0x000fe2000001ff00 */
[----:B--2---:R-:W-:Y:S01]  /*1750*/  CS2R R60, SRZ ;  /* 0x00000000003c7805 */ /* 0x004fe2000001ff00 */
[----:B------:R-:W-:Y:S01]  /*1760*/  CS2R R44, SRZ ;  /* 0x00000000002c7805 */ /* 0x000fe2000001ff00 */
[----:B------:R-:W-:Y:S01]  /*1770*/  CS2R R46, SRZ ;  /* 0x00000000002e7805 */ /* 0x000fe2000001ff00 */
[----:B------:R-:W-:Y:S01]  /*1780*/  CS2R R40, SRZ ;  /* 0x0000000000287805 */ /* 0x000fe2000001ff00 */
[----:B0-----:R-:W-:Y:S01]  /*1790*/  CS2R R64, SRZ ;  /* 0x0000000000407805 */ /* 0x001fe2000001ff00 */
[----:B------:R-:W-:Y:S01]  /*17a0*/  CS2R R42, SRZ ;  /* 0x00000000002a7805 */ /* 0x000fe2000001ff00 */
[----:B------:R-:W-:Y:S01]  /*17b0*/  CS2R R140, SRZ ;  /* 0x00000000008c7805 */ /* 0x000fe2000001ff00 */
[----:B------:R-:W-:Y:S01]  /*17c0*/  CS2R R142, SRZ ;  /* 0x00000000008e7805 */ /* 0x000fe2000001ff00 */
[----:B------:R-:W-:Y:S01]  /*17d0*/  CS2R R132, SRZ ;  /* 0x0000000000847805 */ /* 0x000fe2000001ff00 */
[----:B------:R-:W-:Y:S01]  /*17e0*/  CS2R R134, SRZ ;  /* 0x0000000000867805 */ /* 0x000fe2000001ff00 */
[----:B------:R-:W-:Y:S01]  /*17f0*/  CS2R R160, SRZ ;  /* 0x0000000000a07805 */ /* 0x000fe2000001ff00 */
[----:B------:R-:W-:Y:S01]  /*1800*/  CS2R R162, SRZ ;  /* 0x0000000000a27805 */ /* 0x000fe2000001ff00 */
[C---:B-1----:R-:W-:Y:S01]  /*1810*/  LOP3.LUT R10, R88.reuse, 0xff, RZ, 0xc0, !PT ;  /* 0x000000ff580a7812 */ /* 0x042fe200078ec0ff */
[C---:B------:R-:W-:Y:S01]  /*1820*/  IMAD.SHL.U32 R31, R88.reuse, 0x2, RZ ;  /* 0x00000002581f7824 */ /* 0x040fe200078e00ff */
[----:B------:R-:W-:-:S02]  /*1830*/  LOP3.LUT R7, R88, 0xe0, RZ, 0xc0, !PT ;  /* 0x000000e058077812 */ /* 0x000fc400078ec0ff */
[----:B------:R-:W-:Y:S01]  /*1840*/  LOP3.LUT R9, R88, 0x1c, RZ, 0xc0, !PT ;  /* 0x0000001c58097812 */ /* 0x000fe200078ec0ff */
[----:B------:R-:W-:Y:S05]  /*1850*/  @!P0 BRA `(.L_x_0) ;  /* 0x000048a000008947 */ /* 0x000fea0003800000 */
[----:B------:R-:W-:Y:S01]  /*1860*/  IMAD R6, R6, c[0x0][0x1a8], RZ ;  /* 0x00006a0006067a24 */ /* 0x000fe200078e02ff */
[----:B------:R-:W-:Y:S01]  /*1870*/  SHF.R.U32.HI R7, RZ, 0x1, R7 ;  /* 0x00000001ff077819 */ /* 0x000fe20000011607 */
[----:B------:R-:W-:Y:S01]  /*1880*/  IMAD R2, R90, c[0x0][0x1a0], RZ ;  /* 0x000068005a027a24 */ /* 0x000fe200078e02ff */
[----:B------:R-:W-:Y:S01]  /*1890*/  LOP3.LUT R3, R88, 0xc0, RZ, 0xc0, !PT ;  /* 0x000000c058037812 */ /* 0x000fe200078ec0ff */
[----:B------:R-:W-:Y:S01]  /*18a0*/  IMAD.SHL.U32 R8, R6, 0x2, RZ ;  /* 0x0000000206087824 */ /* 0x000fe200078e00ff */
[----:B------:R-:W-:Y:S01]  /*18b0*/  LEA.HI R7, R9, R7, RZ, 0x1e ;  /* 0x0000000709077211 */ /* 0x000fe200078ff0ff */
[----:B------:R-:W-:Y:S01]  /*18c0*/  IMAD.SHL.U32 R5, R2, 0x2, RZ ;  /* 0x0000000202057824 */ /* 0x000fe200078e00ff */
[----:B------:R-:W-:Y:S01]  /*18d0*/  SHF.R.U32.HI R3, RZ, 0x2, R3 ;  /* 0x00000002ff037819 */ /* 0x000fe20000011603 */
[----:B------:R-:W-:Y:S01]  /*18e0*/  IMAD.HI R6, R6, 0x2, RZ ;  /* 0x0000000206067827 */ /* 0x000fe200078e02ff */
[----:B------:R-:W-:Y:S01]  /*18f0*/  LOP3.LUT R13, R31, 0x10, RZ, 0xc0, !PT ;  /* 0x000000101f0d7812 */ /* 0x000fe200078ec0ff */
[----:B------:R-:W-:Y:S01]  /*1900*/  CS2R R84, SRZ ;  /* 0x0000000000547805 */ /* 0x000fe2000001ff00 */
[----:B------:R-:W-:Y:S01]  /*1910*/  IADD3 R244, P0, P1, R8, c[0x0][0x168], R5 ;  /* 0x00005a0008f47a10 */ /* 0x000fe2000791e005 */
[----:B------:R-:W-:Y:S01]  /*1920*/  IMAD.HI R5, R2, 0x2, RZ ;  /* 0x0000000202057827 */ /* 0x000fe200078e02ff */
[----:B------:R-:W-:Y:S01]  /*1930*/  SHF.L.U32 R8, R10, 0x1, RZ ;  /* 0x000000010a087819 */ /* 0x000fe200000006ff */
[----:B------:R-:W-:Y:S01]  /*1940*/  CS2R R86, SRZ ;  /* 0x0000000000567805 */ /* 0x000fe2000001ff00 */
[--C-:B------:R-:W-:Y:S01]  /*1950*/  LOP3.LUT R20, R13, 0xe0, R88.reuse, 0xf8, !PT ;  /* 0x000000e00d147812 */ /* 0x100fe200078ef858 */
[----:B------:R-:W-:Y:S01]  /*1960*/  IMAD R9, R92, c[0x0][0x1a4], RZ ;  /* 0x000069005c097a24 */ /* 0x000fe200078e02ff */
[----:B------:R-:W-:Y:S01]  /*1970*/  IADD3.X R32, R6, c[0x0][0x16c], R5, P0, P1 ;  /* 0x00005b0006207a10 */ /* 0x000fe200007e2405 */
[----:B------:R-:W-:Y:S01]  /*1980*/  IMAD.MOV.U32 R34, RZ, RZ, c[0x0][0x1a4] ;  /* 0x00006900ff227624 */ /* 0x000fe200078e00ff */
[----:B------:R-:W-:Y:S01]  /*1990*/  LOP3.LUT R3, R8, R3, RZ, 0x3c, !PT ;  /* 0x0000000308037212 */ /* 0x000fe200078e3cff */
[----:B------:R-:W-:Y:S01]  /*19a0*/  IMAD.IADD R2, R4, 0x1, R7 ;  /* 0x0000000104027824 */ /* 0x000fe200078e0207 */
[----:B------:R-:W-:Y:S01]  /*19b0*/  LOP3.LUT R7, R88, 0x3f, RZ, 0xc0, !PT ;  /* 0x0000003f58077812 */ /* 0x000fe200078ec0ff */
[----:B------:R-:W-:Y:S01]  /*19c0*/  IMAD R6, R34, 0x2, R9 ;  /* 0x0000000222067824 */ /* 0x000fe200078e0209 */
[----:B------:R-:W-:Y:S01]  /*19d0*/  LOP3.LUT R8, R88, 0x7, RZ, 0xc0, !PT ;  /* 0x0000000758087812 */ /* 0x000fe200078ec0ff */
[----:B------:R-:W-:Y:S01]  /*19e0*/  IMAD R4, R90, c[0x0][0x1b0], RZ ;  /* 0x00006c005a047a24 */ /* 0x000fe200078e02ff */
[----:B------:R-:W-:Y:S01]  /*19f0*/  SHF.R.U32.HI R19, RZ, 0x6, R88 ;  /* 0x00000006ff137819 */ /* 0x000fe20000011658 */
[----:B------:R-:W-:Y:S01]  /*1a00*/  IMAD R10, R34, 0x2, R6 ;  /* 0x00000002220a7824 */ /* 0x000fe200078e0206 */
[----:B------:R-:W-:Y:S01]  /*1a10*/  MOV R36, c[0x0][0x1b8] ;  /* 0x00006e0000247a02 */ /* 0x000fe20000000f00 */
[C---:B------:R-:W-:Y:S01]  /*1a20*/  IMAD.HI R16, R4.reuse, 0x2, RZ ;  /* 0x0000000204107827 */ /* 0x040fe200078e02ff */
[----:B------:R-:W-:Y:S01]  /*1a30*/  SHF.L.U32 R5, R4, 0x1, RZ ;  /* 0x0000000104057819 */ /* 0x000fe200000006ff */
[----:B------:R-:W-:Y:S01]  /*1a40*/  CS2R R80, SRZ ;  /* 0x0000000000507805 */ /* 0x000fe2000001ff00 */
[----:B------:R-:W-:Y:S01]  /*1a50*/  LEA R22, P2, R10, R244, 0x1 ;  /* 0x000000f40a167211 */ /* 0x000fe200078408ff */
[----:B------:R-:W-:Y:S01]  /*1a60*/  IMAD R4, R7, c[0x0][0x1b4], RZ ;  /* 0x00006d0007047a24 */ /* 0x000fe200078e02ff */
[----:B------:R-:W-:Y:S01]  /*1a70*/  CS2R R82, SRZ ;  /* 0x0000000000527805 */ /* 0x000fe2000001ff00 */
[----:B------:R-:W-:Y:S01]  /*1a80*/  IMAD R11, R34, 0x2, R10 ;  /* 0x00000002220b7824 */ /* 0x000fe200078e020a */
[----:B------:R-:W-:Y:S01]  /*1a90*/  LEA.HI.X.SX32 R23, R10, R32, 0x1, P2 ;  /* 0x000000200a177211 */ /* 0x000fe200010f0eff */
[----:B------:R-:W-:Y:S01]  /*1aa0*/  IMAD.SHL.U32 R18, R4, 0x2, RZ ;  /* 0x0000000204127824 */ /* 0x000fe200078e00ff */
[----:B------:R-:W-:Y:S01]  /*1ab0*/  CS2R R76, SRZ ;  /* 0x00000000004c7805 */ /* 0x000fe2000001ff00 */
[----:B------:R-:W-:Y:S01]  /*1ac0*/  IMAD R12, R34, 0x2, R11 ;  /* 0x00000002220c7824 */ /* 0x000fe200078e020b */
[----:B------:R-:W-:Y:S01]  /*1ad0*/  CS2R R78, SRZ ;  /* 0x00000000004e7805 */ /* 0x000fe2000001ff00 */
[----:B------:R-:W-:Y:S01]  /*1ae0*/  IMAD.SHL.U32 R14, R88, 0x80, RZ ;  /* 0x00000080580e7824 */ /* 0x000fe200078e00ff */
[----:B------:R-:W-:Y:S01]  /*1af0*/  IADD3 R180, P0, P1, R18, c[0x0][0x170], R5 ;  /* 0x00005c0012b47a10 */ /* 0x000fe2000791e005 */
[----:B------:R-:W-:Y:S01]  /*1b00*/  IMAD R7, R8, 0x110, RZ ;  /* 0x0000011008077824 */ /* 0x000fe200078e02ff */
[----:B------:R-:W-:Y:S01]  /*1b10*/  SGXT.U32 R5, R19, 0x2 ;  /* 0x000000021305781a */ /* 0x000fe20000000000 */
[----:B------:R-:W-:Y:S01]  /*1b20*/  IMAD.HI R17, R4, 0x2, RZ ;  /* 0x0000000204117827 */ /* 0x000fe200078e02ff */
[----:B------:R-:W-:Y:S01]  /*1b30*/  LOP3.LUT R15, R14, 0x800, RZ, 0xc0, !PT ;  /* 0x000008000e0f7812 */ /* 0x000fe200078ec0ff */
[----:B------:R-:W-:Y:S01]  /*1b40*/  CS2R R72, SRZ ;  /* 0x0000000000487805 */ /* 0x000fe2000001ff00 */
[----:B------:R-:W-:Y:S01]  /*1b50*/  LOP3.LUT R4, R7, R20, RZ, 0x3c, !PT ;  /* 0x0000001407047212 */ /* 0x000fe200078e3cff */
[C---:B------:R-:W-:Y:S01]  /*1b60*/  IMAD R13, R34.reuse, 0x2, R12 ;  /* 0x00000002220d7824 */ /* 0x040fe200078e020c */
[----:B------:R-:W-:Y:S01]  /*1b70*/  IADD3.X R30, R17, c[0x0][0x174], R16, P0, P1 ;  /* 0x00005d00111e7a10 */ /* 0x000fe200007e2410 */
[----:B------:R-:W-:Y:S01]  /*1b80*/  IMAD R17, R5, c[0x0][0x1b8], RZ ;  /* 0x00006e0005117a24 */ /* 0x000fe200078e02ff */
[-C--:B------:R-:W-:Y:S01]  /*1b90*/  LEA R26, P0, R9, R244.reuse, 0x1 ;  /* 0x000000f4091a7211 */ /* 0x080fe200078008ff */
[----:B------:R-:W-:Y:S01]  /*1ba0*/  IMAD R14, R34, 0x2, R13 ;  /* 0x00000002220e7824 */ /* 0x000fe200078e020d */
[----:B------:R-:W-:Y:S01]  /*1bb0*/  LEA R24, P1, R6, R244, 0x1 ;  /* 0x000000f406187211 */ /* 0x000fe200078208ff */
[----:B------:R-:W-:Y:S01]  /*1bc0*/  IMAD.IADD R4, R15, 0x1, R4 ;  /* 0x000000010f047824 */ /* 0x000fe200078e0204 */
[-C--:B------:R-:W-:Y:S01]  /*1bd0*/  LEA.HI.X.SX32 R27, R9, R32.reuse, 0x1, P0 ;  /* 0x00000020091b7211 */ /* 0x080fe200000f0eff */
[----:B------:R-:W-:Y:S01]  /*1be0*/  IMAD R15, R34, 0x2, R14 ;  /* 0x00000002220f7824 */ /* 0x000fe200078e020e */
[----:B------:R-:W-:Y:S01]  /*1bf0*/  LEA.HI.X.SX32 R25, R6, R32, 0x1, P1 ;  /* 0x0000002006197211 */ /* 0x000fe200008f0eff */
[----:B------:R-:W-:Y:S01]  /*1c00*/  IMAD R18, R36, 0x4, R17 ;  /* 0x0000000424127824 */ /* 0x000fe200078e0211 */
[C---:B------:R-:W-:Y:S01]  /*1c10*/  LEA R20, P1, R11.reuse, R244, 0x1 ;  /* 0x000000f40b147211 */ /* 0x040fe200078208ff */
[----:B------:R-:W-:Y:S01]  /*1c20*/  IMAD R5, R34, 0x2, R15 ;  /* 0x0000000222057824 */ /* 0x000fe200078e020f */
[----:B------:R-:W-:Y:S01]  /*1c30*/  STL.64 [R1+0xd8], R26 ;  /* 0x0000d81a01007387 */ /* 0x000fe20000100a00 */
[----:B------:R-:W-:Y:S01]  /*1c40*/  IMAD R19, R36, 0x4, R18 ;  /* 0x0000000424137824 */ /* 0x000fe200078e0212 */
[----:B------:R-:W-:Y:S01]  /*1c50*/  LEA.HI.X.SX32 R21, R11, R32, 0x1, P1 ;  /* 0x000000200b157211 */ /* 0x000fe200008f0eff */
[----:B------:R-:W-:Y:S01]  /*1c60*/  IMAD R16, R34, 0x2, R5 ;  /* 0x0000000222107824 */ /* 0x000fe200078e0205 */
[----:B------:R-:W-:Y:S01]  /*1c70*/  STL.64 [R1+0xd0], R24 ;  /* 0x0000d01801007387 */ /* 0x000fe20000100a00 */
[----:B------:R-:W-:Y:S01]  /*1c80*/  LEA R242, P0, R17, R180, 0x1 ;  /* 0x000000b411f27211 */ /* 0x000fe200078008ff */
[----:B------:R-:W-:Y:S01]  /*1c90*/  IMAD R8, R8, 0x90, RZ ;  /* 0x0000009008087824 */ /* 0x000fe200078e02ff */
[--C-:B------:R-:W-:Y:S01]  /*1ca0*/  LOP3.LUT R7, R7, 0x30, R31.reuse, 0x78, !PT ;  /* 0x0000003007077812 */ /* 0x100fe200078e781f */
[----:B------:R0:W-:Y:S01]  /*1cb0*/  STL.64 [R1+0xc8], R22 ;  /* 0x0000c81601007387 */ /* 0x0001e20000100a00 */
[C---:B------:R-:W-:Y:S01]  /*1cc0*/  IMAD R6, R34.reuse, 0x2, R16 ;  /* 0x0000000222067824 */ /* 0x040fe200078e0210 */
[----:B------:R-:W-:Y:S01]  /*1cd0*/  LEA.HI.X.SX32 R243, R17, R30, 0x1, P0 ;  /* 0x0000001e11f37211 */ /* 0x000fe200000f0eff */
[----:B------:R-:W-:Y:S01]  /*1ce0*/  IMAD.MOV.U32 R178, RZ, RZ, 0x3f800000 ;  /* 0x3f800000ffb27424 */ /* 0x000fe200078e00ff */
[----:B------:R1:W-:Y:S01]  /*1cf0*/  STL.64 [R1+0xc0], R20 ;  /* 0x0000c01401007387 */ /* 0x0003e20000100a00 */
[----:B------:R-:W-:Y:S01]  /*1d00*/  IMAD R9, R34, 0x2, R6 ;  /* 0x0000000222097824 */ /* 0x000fe200078e0206 */
[C---:B------:R-:W-:Y:S01]  /*1d10*/  LEA R238, P0, R19.reuse, R180, 0x1 ;  /* 0x000000b413ee7211 */ /* 0x040fe200078008ff */
[----:B------:R-:W-:Y:S01]  /*1d20*/  IMAD.MOV.U32 R37, RZ, RZ, -0x800000 ;  /* 0xff800000ff257424 */ /* 0x000fe200078e00ff */
[----:B------:R-:W-:Y:S01]  /*1d30*/  LOP3.LUT R8, R8, 0x30, R31, 0x78, !PT ;  /* 0x0000003008087812 */ /* 0x000fe200078e781f */
[----:B------:R-:W-:Y:S01]  /*1d40*/  IMAD.MOV.U32 R177, RZ, RZ, 0x3f800000 ;  /* 0x3f800000ffb17424 */ /* 0x000fe200078e00ff */
[----:B------:R-:W-:Y:S01]  /*1d50*/  LEA R10, R34, R9, 0x1 ;  /* 0x00000009220a7211 */ /* 0x000fe200078e08ff */
[----:B------:R-:W-:Y:S01]  /*1d60*/  CS2R R74, SRZ ;  /* 0x00000000004a7805 */ /* 0x000fe2000001ff00 */
[----:B0-----:R-:W-:Y:S01]  /*1d70*/  LEA R22, P2, R12, R244, 0x1 ;  /* 0x000000f40c167211 */ /* 0x001fe200078408ff */
[----:B------:R-:W-:Y:S01]  /*1d80*/  CS2R R68, SRZ ;  /* 0x0000000000447805 */ /* 0x000fe2000001ff00 */
[----:B------:R-:W-:Y:S01]  /*1d90*/  LEA.HI.X.SX32 R239, R19, R30, 0x1, P0 ;  /* 0x0000001e13ef7211 */ /* 0x000fe200000f0eff */
[----:B------:R-:W-:Y:S01]  /*1da0*/  IMAD R11, R34, 0x2, R10 ;  /* 0x00000002220b7824 */ /* 0x000fe200078e020a */
[----:B------:R-:W-:Y:S01]  /*1db0*/  LEA.HI.X.SX32 R23, R12, R32, 0x1, P2 ;  /* 0x000000200c177211 */ /* 0x000fe200010f0eff */
[----:B-1----:R-:W-:Y:S01]  /*1dc0*/  IMAD R20, R36, 0x4, R19 ;  /* 0x0000000424147824 */ /* 0x002fe200078e0213 */
[----:B------:R-:W-:Y:S01]  /*1dd0*/  LEA R24, P2, R14, R244, 0x1 ;  /* 0x000000f40e187211 */ /* 0x000fe200078408ff */
[----:B------:R-:W-:Y:S01]  /*1de0*/  IMAD R12, R34, 0x2, R11 ;  /* 0x00000002220c7824 */ /* 0x000fe200078e020b */
[----:B------:R-:W-:Y:S01]  /*1df0*/  CS2R R70, SRZ ;  /* 0x0000000000467805 */ /* 0x000fe2000001ff00 */
[----:B------:R0:W-:Y:S01]  /*1e00*/  STL.64 [R1+0xb8], R22 ;  /* 0x0000b81601007387 */ /* 0x0001e20000100a00 */
[----:B------:R-:W-:Y:S01]  /*1e10*/  LEA.HI.X.SX32 R25, R14, R32, 0x1, P2 ;  /* 0x000000200e197211 */ /* 0x000fe200010f0eff */
[----:B------:R-:W-:Y:S01]  /*1e20*/  IMAD R21, R36, 0x4, R20 ;  /* 0x0000000424157824 */ /* 0x000fe200078e0214 */
[C---:B------:R-:W-:Y:S01]  /*1e30*/  LEA R26, P2, R5.reuse, R244, 0x1 ;  /* 0x000000f4051a7211 */ /* 0x040fe200078408ff */
[----:B------:R-:W-:Y:S01]  /*1e40*/  CS2R R64, SRZ ;  /* 0x0000000000407805 */ /* 0x000fe2000001ff00 */
[----:B------:R-:W-:Y:S01]  /*1e50*/  CS2R R66, SRZ ;  /* 0x0000000000427805 */ /* 0x000fe2000001ff00 */
[----:B------:R-:W-:Y:S01]  /*1e60*/  CS2R R60, SRZ ;  /* 0x00000000003c7805 */ /* 0x000fe2000001ff00 */
[----:B------:R-:W-:Y:S01]  /*1e70*/  LEA.HI.X.SX32 R27, R5, R32, 0x1, P2 ;  /* 0x00000020051b7211 */ /* 0x000fe200010f0eff */
[----:B------:R-:W-:Y:S01]  /*1e80*/  CS2R R62, SRZ ;  /* 0x00000000003e7805 */ /* 0x000fe2000001ff00 */
[C---:B------:R-:W-:Y:S01]  /*1e90*/  LEA R28, P2, R6.reuse, R244, 0x1 ;  /* 0x000000f4061c7211 */ /* 0x040fe200078408ff */
[----:B------:R-:W-:Y:S01]  /*1ea0*/  CS2R R56, SRZ ;  /* 0x0000000000387805 */ /* 0x000fe2000001ff00 */
[----:B------:R-:W-:Y:S01]  /*1eb0*/  LEA R234, P0, R21, R180, 0x1 ;  /* 0x000000b415ea7211 */ /* 0x000fe200078008ff */
[----:B------:R-:W-:Y:S01]  /*1ec0*/  CS2R R58, SRZ ;  /* 0x00000000003a7805 */ /* 0x000fe2000001ff00 */
[C---:B0-----:R-:W-:Y:S01]  /*1ed0*/  LEA R22, P1, R13.reuse, R244, 0x1 ;  /* 0x000000f40d167211 */ /* 0x041fe200078208ff */
[----:B------:R-:W-:Y:S01]  /*1ee0*/  CS2R R52, SRZ ;  /* 0x0000000000347805 */ /* 0x000fe2000001ff00 */
[-C--:B------:R-:W-:Y:S01]  /*1ef0*/  LEA.HI.X.SX32 R29, R6, R32.reuse, 0x1, P2 ;  /* 0x00000020061d7211 */ /* 0x080fe200010f0eff */
[----:B------:R-:W-:Y:S01]  /*1f00*/  CS2R R54, SRZ ;  /* 0x0000000000367805 */ /* 0x000fe2000001ff00 */
[----:B------:R-:W-:Y:S01]  /*1f10*/  LEA.HI.X.SX32 R23, R13, R32, 0x1, P1 ;  /* 0x000000200d177211 */ /* 0x000fe200008f0eff */
[----:B------:R-:W-:Y:S01]  /*1f20*/  IMAD R13, R34, 0x2, R12 ;  /* 0x00000002220d7824 */ /* 0x000fe200078e020c */
[----:B------:R-:W-:Y:S01]  /*1f30*/  LEA R38, P2, R10, R244, 0x1 ;  /* 0x000000f40a267211 */ /* 0x000fe200078408ff */
[----:B------:R-:W-:Y:S01]  /*1f40*/  CS2R R48, SRZ ;  /* 0x0000000000307805 */ /* 0x000fe2000001ff00 */
[----:B------:R-:W-:Y:S01]  /*1f50*/  LEA.HI.X.SX32 R235, R21, R30, 0x1, P0 ;  /* 0x0000001e15eb7211 */ /* 0x000fe200000f0eff */
[----:B------:R0:W-:Y:S01]  /*1f60*/  STL.64 [R1+0xb0], R22 ;  /* 0x0000b01601007387 */ /* 0x0001e20000100a00 */
[----:B------:R-:W-:Y:S01]  /*1f70*/  IMAD R14, R34, 0x2, R13 ;  /* 0x00000002220e7824 */ /* 0x000fe200078e020d */
[----:B------:R-:W-:Y:S01]  /*1f80*/  LEA.HI.X.SX32 R39, R10, R32, 0x1, P2 ;  /* 0x000000200a277211 */ /* 0x000fe200010f0eff */
[----:B------:R-:W-:Y:S01]  /*1f90*/  CS2R R50, SRZ ;  /* 0x0000000000327805 */ /* 0x000fe2000001ff00 */
[----:B------:R1:W-:Y:S01]  /*1fa0*/  STL.64 [R1+0xa8], R24 ;  /* 0x0000a81801007387 */ /* 0x0003e20000100a00 */
[----:B------:R-:W-:Y:S01]  /*1fb0*/  IMAD R5, R34, 0x2, R14 ;  /* 0x0000000222057824 */ /* 0x000fe200078e020e */
[C---:B------:R-:W-:Y:S01]  /*1fc0*/  LEA R40, P2, R12.reuse, R244, 0x1 ;  /* 0x000000f40c287211 */ /* 0x040fe200078408ff */
[----:B------:R-:W-:Y:S01]  /*1fd0*/  CS2R R108, SRZ ;  /* 0x00000000006c7805 */ /* 0x000fe2000001ff00 */
[----:B------:R-:W-:Y:S01]  /*1fe0*/  CS2R R110, SRZ ;  /* 0x00000000006e7805 */ /* 0x000fe2000001ff00 */
[----:B------:R-:W-:Y:S01]  /*1ff0*/  CS2R R44, SRZ ;  /* 0x00000000002c7805 */ /* 0x000fe2000001ff00 */
[----:B------:R-:W-:Y:S01]  /*2000*/  LEA.HI.X.SX32 R41, R12, R32, 0x1, P2 ;  /* 0x000000200c297211 */ /* 0x000fe200010f0eff */
[----:B------:R-:W-:Y:S01]  /*2010*/  CS2R R46, SRZ ;  /* 0x00000000002e7805 */ /* 0x000fe2000001ff00 */
[C---:B0-----:R-:W-:Y:S01]  /*2020*/  IMAD R22, R36.reuse, 0x4, R21 ;  /* 0x0000000424167824 */ /* 0x041fe200078e0215 */
[----:B------:R-:W-:Y:S01]  /*2030*/  CS2R R140, SRZ ;  /* 0x00000000008c7805 */ /* 0x000fe2000001ff00 */
[----:B------:R-:W-:Y:S01]  /*2040*/  CS2R R142, SRZ ;  /* 0x00000000008e7805 */ /* 0x000fe2000001ff00 */
[----:B------:R-:W-:Y:S01]  /*2050*/  CS2R R132, SRZ ;  /* 0x0000000000847805 */ /* 0x000fe2000001ff00 */
[C---:B-1----:R-:W-:Y:S01]  /*2060*/  LEA R24, P1, R15.reuse, R244, 0x1 ;  /* 0x000000f40f187211 */ /* 0x042fe200078208ff */
[----:B------:R-:W-:Y:S01]  /*2070*/  CS2R R134, SRZ ;  /* 0x0000000000867805 */ /* 0x000fe2000001ff00 */
[----:B------:R-:W-:Y:S01]  /*2080*/  LEA R23, R36, R22, 0x2 ;  /* 0x0000001624177211 */ /* 0x000fe200078e10ff */
[----:B------:R-:W-:Y:S01]  /*2090*/  CS2R R160, SRZ ;  /* 0x0000000000a07805 */ /* 0x000fe2000001ff00 */
[----:B------:R-:W-:Y:S01]  /*20a0*/  LEA.HI.X.SX32 R25, R15, R32, 0x1, P1 ;  /* 0x000000200f197211 */ /* 0x000fe200008f0eff */
[----:B------:R-:W-:Y:S01]  /*20b0*/  IMAD R15, R34, 0x2, R5 ;  /* 0x00000002220f7824 */ /* 0x000fe200078e0205 */
[----:B------:R-:W-:Y:S01]  /*20c0*/  CS2R R162, SRZ ;  /* 0x0000000000a27805 */ /* 0x000fe2000001ff00 */
[----:B------:R-:W-:-:S02]  /*20d0*/  UMOV UR4, URZ ;  /* 0x0000003f00047c82 */ /* 0x000fc40008000000 */
[----:B------:R0:W-:Y:S01]  /*20e0*/  STL.64 [R1+0xa0], R24 ;  /* 0x0000a01801007387 */ /* 0x0001e20000100a00 */
[----:B------:R-:W-:Y:S01]  /*20f0*/  LEA R6, R34, R15, 0x1 ;  /* 0x0000000f22067211 */ /* 0x000fe200078e08ff */
[----:B------:R-:W-:Y:S02]  /*2100*/  UMOV UR5, URZ ;  /* 0x0000003f00057c82 */ /* 0x000fe40008000000 */
[----:B------:R1:W-:Y:S01]  /*2110*/  STL.64 [R1+0x98], R26 ;  /* 0x0000981a01007387 */ /* 0x0003e20000100a00 */
[----:B0-----:R-:W-:Y:S01]  /*2120*/  IMAD R24, R36, 0x4, R23 ;  /* 0x0000000424187824 */ /* 0x001fe200078e0217 */
[----:B-1----:R-:W-:-:S03]  /*2130*/  LEA R26, P1, R16, R244, 0x1 ;  /* 0x000000f4101a7211 */ /* 0x002fc600078208ff */
[----:B------:R-:W-:Y:S01]  /*2140*/  IMAD R25, R36, 0x4, R24 ;  /* 0x0000000424197824 */ /* 0x000fe200078e0218 */
[----:B------:R-:W-:Y:S02]  /*2150*/  LEA R228, P0, R24, R180, 0x1 ;  /* 0x000000b418e47211 */ /* 0x000fe400078008ff */
[----:B------:R-:W-:Y:S02]  /*2160*/  LEA.HI.X.SX32 R27, R16, R32, 0x1, P1 ;  /* 0x00000020101b7211 */ /* 0x000fe400008f0eff */
[----:B------:R-:W-:-:S03]  /*2170*/  LEA.HI.X.SX32 R229, R24, R30, 0x1, P0 ;  /* 0x0000001e18e57211 */ /* 0x000fc600000f0eff */
[----:B------:R0:W-:Y:S04]  /*2180*/  STL.64 [R1+0x90], R26 ;  /* 0x0000901a01007387 */ /* 0x0001e80000100a00 */
[----:B------:R1:W-:Y:S01]  /*2190*/  STL.64 [R1+0x88], R28 ;  /* 0x0000881c01007387 */ /* 0x0003e20000100a00 */
[----:B0-----:R-:W-:Y:S01]  /*21a0*/  IMAD R26, R36, 0x4, R25 ;  /* 0x00000004241a7824 */ /* 0x001fe200078e0219 */
[----:B-1----:R-:W-:-:S03]  /*21b0*/  LEA R28, P1, R9, R244, 0x1 ;  /* 0x000000f4091c7211 */ /* 0x002fc600078208ff */
[----:B------:R-:W-:Y:S01]  /*21c0*/  IMAD R27, R36, 0x4, R26 ;  /* 0x00000004241b7824 */ /* 0x000fe200078e021a */
[----:B------:R-:W-:Y:S01]  /*21d0*/  LEA.HI.X.SX32 R29, R9, R32, 0x1, P1 ;  /* 0x00000020091d7211 */ /* 0x000fe200008f0eff */
[C---:B------:R-:W-:Y:S01]  /*21e0*/  IMAD R9, R34.reuse, 0x2, R6 ;  /* 0x0000000222097824 */ /* 0x040fe200078e0206 */
[----:B------:R-:W-:Y:S02]  /*21f0*/  LEA R42, P1, R11, R244, 0x1 ;  /* 0x000000f40b2a7211 */ /* 0x000fe400078208ff */
[----:B------:R-:W-:Y:S01]  /*2200*/  LEA R222, P0, R27, R180, 0x1 ;  /* 0x000000b41bde7211 */ /* 0x000fe200078008ff */
[----:B------:R0:W-:Y:S01]  /*2210*/  STL.64 [R1+0x80], R28 ;  /* 0x0000801c01007387 */ /* 0x0001e20000100a00 */
[C---:B------:R-:W-:Y:S01]  /*2220*/  IMAD R10, R34.reuse, 0x2, R9 ;  /* 0x00000002220a7824 */ /* 0x040fe200078e0209 */
[----:B------:R-:W-:Y:S02]  /*2230*/  LEA.HI.X.SX32 R43, R11, R32, 0x1, P1 ;  /* 0x000000200b2b7211 */ /* 0x000fe400008f0eff */
[----:B------:R1:W-:Y:S01]  /*2240*/  STL.64 [R1+0x78], R38 ;  /* 0x0000782601007387 */ /* 0x0003e20000100a00 */
[----:B------:R-:W-:Y:S01]  /*2250*/  IMAD R16, R34, 0x2, R10 ;  /* 0x0000000222107824 */ /* 0x000fe200078e020a */
[----:B------:R-:W-:-:S02]  /*2260*/  LEA.HI.X.SX32 R223, R27, R30, 0x1, P0 ;  /* 0x0000001e1bdf7211 */ /* 0x000fc400000f0eff */
[----:B------:R2:W-:Y:S02]  /*2270*/  STL.64 [R1+0x70], R42 ;  /* 0x0000702a01007387 */ /* 0x0005e40000100a00 */
[----:B------:R-:W-:Y:S02]  /*2280*/  LEA R11, R34, R16, 0x1 ;  /* 0x00000010220b7211 */ /* 0x000fe400078e08ff */
[----:B------:R3:W-:Y:S01]  /*2290*/  STL.64 [R1+0x68], R40 ;  /* 0x0000682801007387 */ /* 0x0007e20000100a00 */
[----:B0-----:R-:W-:Y:S02]  /*22a0*/  IMAD R28, R36, 0x4, R27 ;  /* 0x00000004241c7824 */ /* 0x001fe400078e021b */
[----:B------:R-:W-:Y:S01]  /*22b0*/  IMAD R12, R34, 0x2, R11 ;  /* 0x00000002220c7824 */ /* 0x000fe200078e020b */
[----:B-1----:R-:W-:Y:S01]  /*22c0*/  LEA R38, P3, R13, R244, 0x1 ;  /* 0x000000f40d267211 */ /* 0x002fe200078608ff */
[----:B------:R-:W-:-:S03]  /*22d0*/  IMAD R29, R36, 0x4, R28 ;  /* 0x00000004241d7824 */ /* 0x000fc600078e021c */
[----:B------:R-:W-:Y:S02]  /*22e0*/  LEA.HI.X.SX32 R39, R13, R32, 0x1, P3 ;  /* 0x000000200d277211 */ /* 0x000fe400018f0eff */
[CC--:B--2---:R-:W-:Y:S02]  /*22f0*/  LEA R42, P1, R14.reuse, R244.reuse, 0x1 ;  /* 0x000000f40e2a7211 */ /* 0x0c4fe400078208ff */
[C---:B---3--:R-:W-:Y:S01]  /*2300*/  LEA R40, P2, R5.reuse, R244, 0x1 ;  /* 0x000000f405287211 */ /* 0x048fe200078408ff */
[----:B------:R0:W-:Y:S01]  /*2310*/  STL.64 [R1+0x60], R38 ;  /* 0x0000602601007387 */ /* 0x0001e20000100a00 */
[-C--:B------:R-:W-:Y:S02]  /*2320*/  LEA.HI.X.SX32 R43, R14, R32.reuse, 0x1, P1 ;  /* 0x000000200e2b7211 */ /* 0x080fe400008f0eff */
[----:B------:R-:W-:Y:S01]  /*2330*/  LEA.HI.X.SX32 R41, R5, R32, 0x1, P2 ;  /* 0x0000002005297211 */ /* 0x000fe200010f0eff */
[C---:B------:R-:W-:Y:S02]  /*2340*/  IMAD R5, R34.reuse, 0x2, R12 ;  /* 0x0000000222057824 */ /* 0x040fe400078e020c */
[----:B------:R1:W-:Y:S02]  /*2350*/  STL.64 [R1+0x58], R42 ;  /* 0x0000582a01007387 */ /* 0x0003e40000100a00 */
[----:B------:R-:W-:-:S02]  /*2360*/  IMAD R13, R34, 0x2, R5 ;  /* 0x00000002220d7824 */ /* 0x000fc400078e0205 */
[----:B------:R2:W-:Y:S01]  /*2370*/  STL.64 [R1+0x50], R40 ;  /* 0x0000502801007387 */ /* 0x0005e20000100a00 */
[----:B0-----:R-:W-:-:S04]  /*2380*/  LEA R38, P3, R15, R244, 0x1 ;  /* 0x000000f40f267211 */ /* 0x001fc800078608ff */
[----:B------:R-:W-:Y:S02]  /*2390*/  LEA.HI.X.SX32 R39, R15, R32, 0x1, P3 ;  /* 0x000000200f277211 */ /* 0x000fe400018f0eff */
[----:B-1----:R-:W-:-:S03]  /*23a0*/  LEA R42, P1, R6, R244, 0x1 ;  /* 0x000000f4062a7211 */ /* 0x002fc600078208ff */
[----:B------:R0:W-:Y:S01]  /*23b0*/  STL.64 [R1+0x48], R38 ;  /* 0x0000482601007387 */ /* 0x0001e20000100a00 */
[C---:B--2---:R-:W-:Y:S02]  /*23c0*/  LEA R40, P2, R9.reuse, R244, 0x1 ;  /* 0x000000f409287211 */ /* 0x044fe400078408ff */
[-C--:B------:R-:W-:Y:S01]  /*23d0*/  LEA.HI.X.SX32 R43, R6, R32.reuse, 0x1, P1 ;  /* 0x00000020062b7211 */ /* 0x080fe200008f0eff */
[----:B------:R-:W-:Y:S01]  /*23e0*/  IMAD R6, R34, 0x2, R13 ;  /* 0x0000000222067824 */ /* 0x000fe200078e020d */
[----:B------:R-:W-:-:S03]  /*23f0*/  LEA.HI.X.SX32 R41, R9, R32, 0x1, P2 ;  /* 0x0000002009297211 */ /* 0x000fc600010f0eff */
[----:B------:R1:W-:Y:S01]  /*2400*/  STL.64 [R1+0x40], R42 ;  /* 0x0000402a01007387 */ /* 0x0003e20000100a00 */
[----:B------:R-:W-:Y:S01]  /*2410*/  IMAD R9, R34, 0x2, R6 ;  /* 0x0000000222097824 */ /* 0x000fe200078e0206 */
[C---:B0-----:R-:W-:Y:S02]  /*2420*/  LEA R38, P3, R10.reuse, R244, 0x1 ;  /* 0x000000f40a267211 */ /* 0x041fe400078608ff */
[----:B------:R0:W-:Y:S02]  /*2430*/  STL.64 [R1+0x38], R40 ;  /* 0x0000382801007387 */ /* 0x0001e40000100a00 */
[----:B------:R-:W-:Y:S01]  /*2440*/  LEA.HI.X.SX32 R39, R10, R32, 0x1, P3 ;  /* 0x000000200a277211 */ /* 0x000fe200018f0eff */
[----:B------:R-:W-:Y:S01]  /*2450*/  IMAD R10, R34, 0x2, R9 ;  /* 0x00000002220a7824 */ /* 0x000fe200078e0209 */
[C---:B------:R-:W-:Y:S01]  /*2460*/  LEA R14, P3, R12.reuse, R244, 0x1 ;  /* 0x000000f40c0e7211 */ /* 0x040fe200078608ff */
[----:B-1----:R-:W-:Y:S02]  /*2470*/  CS2R R42, SRZ ;  /* 0x00000000002a7805 */ /* 0x002fe4000001ff00 */
[----:B------:R1:W-:Y:S01]  /*2480*/  STL.64 [R1+0x30], R38 ;  /* 0x0000302601007387 */ /* 0x0003e20000100a00 */
[----:B------:R-:W-:-:S02]  /*2490*/  LEA.HI.X.SX32 R15, R12, R32, 0x1, P3 ;  /* 0x000000200c0f7211 */ /* 0x000fc400018f0eff */
[----:B0-----:R-:W-:-:S04]  /*24a0*/  LEA R40, P1, R16, R244, 0x1 ;  /* 0x000000f410287211 */ /* 0x001fc800078208ff */
[----:B------:R-:W-:Y:S02]  /*24b0*/  LEA.HI.X.SX32 R41, R16, R32, 0x1, P1 ;  /* 0x0000002010297211 */ /* 0x000fe400008f0eff */
[----:B-1----:R-:W-:-:S03]  /*24c0*/  LEA R38, P2, R11, R244, 0x1 ;  /* 0x000000f40b267211 */ /* 0x002fc600078408ff */
[----:B------:R0:W-:Y:S01]  /*24d0*/  STL.64 [R1+0x28], R40 ;  /* 0x0000282801007387 */ /* 0x0001e20000100a00 */
[----:B------:R-:W-:Y:S02]  /*24e0*/  LEA.HI.X.SX32 R39, R11, R32, 0x1, P2 ;  /* 0x000000200b277211 */ /* 0x000fe400010f0eff */
[----:B------:R-:W-:-:S03]  /*24f0*/  LEA R11, R34, R10, 0x1 ;  /* 0x0000000a220b7211 */ /* 0x000fc600078e08ff */
[----:B------:R1:W-:Y:S01]  /*2500*/  STL.64 [R1+0x20], R38 ;  /* 0x0000202601007387 */ /* 0x0003e20000100a00 */
[----:B0-----:R-:W-:-:S03]  /*2510*/  LEA R40, P1, R5, R244, 0x1 ;  /* 0x000000f405287211 */ /* 0x001fc600078208ff */
[----:B------:R0:W-:Y:S01]  /*2520*/  STL.64 [R1+0x18], R14 ;  /* 0x0000180e01007387 */ /* 0x0001e20000100a00 */
[----:B------:R-:W-:Y:S01]  /*2530*/  LEA.HI.X.SX32 R41, R5, R32, 0x1, P1 ;  /* 0x0000002005297211 */ /* 0x000fe200008f0eff */
[----:B------:R-:W-:Y:S01]  /*2540*/  IMAD R5, R34, 0x2, R11 ;  /* 0x0000000222057824 */ /* 0x000fe200078e020b */
[-C--:B------:R-:W-:Y:S02]  /*2550*/  LEA R250, P1, R9, R244.reuse, 0x1 ;  /* 0x000000f409fa7211 */ /* 0x080fe400078208ff */
[----:B-1----:R-:W-:Y:S01]  /*2560*/  LEA R38, P2, R13, R244, 0x1 ;  /* 0x000000f40d267211 */ /* 0x002fe200078408ff */
[----:B------:R1:W-:Y:S01]  /*2570*/  STL.64 [R1+0x10], R40 ;  /* 0x0000102801007387 */ /* 0x0003e20000100a00 */
[-C--:B------:R-:W-:Y:S02]  /*2580*/  LEA.HI.X.SX32 R251, R9, R32.reuse, 0x1, P1 ;  /* 0x0000002009fb7211 */ /* 0x080fe400008f0eff */
[----:B------:R-:W-:Y:S02]  /*2590*/  LEA.HI.X.SX32 R39, R13, R32, 0x1, P2 ;  /* 0x000000200d277211 */ /* 0x000fe400010f0eff */
[----:B0-----:R-:W-:-:S02]  /*25a0*/  LEA R14, P3, R6, R244, 0x1 ;  /* 0x000000f4060e7211 */ /* 0x001fc400078608ff */
[----:B------:R-:W-:Y:S01]  /*25b0*/  LEA R248, P2, R10, R244, 0x1 ;  /* 0x000000f40af87211 */ /* 0x000fe200078408ff */
[----:B------:R-:W-:Y:S01]  /*25c0*/  STL.64 [R1+0x8], R38 ;  /* 0x0000082601007387 */ /* 0x000fe20000100a00 */
[----:B------:R-:W-:Y:S02]  /*25d0*/  LEA.HI.X.SX32 R15, R6, R32, 0x1, P3 ;  /* 0x00000020060f7211 */ /* 0x000fe400018f0eff */
[-C--:B------:R-:W-:Y:S01]  /*25e0*/  LEA R246, P3, R11, R244.reuse, 0x1 ;  /* 0x000000f40bf67211 */ /* 0x080fe200078608ff */
[----:B-1----:R-:W-:Y:S01]  /*25f0*/  CS2R R40, SRZ ;  /* 0x0000000000287805 */ /* 0x002fe2000001ff00 */
[C---:B------:R-:W-:Y:S01]  /*2600*/  LEA R244, P4, R5.reuse, R244, 0x1 ;  /* 0x000000f405f47211 */ /* 0x040fe200078808ff */
[----:B------:R0:W-:Y:S01]  /*2610*/  STL.64 [R1], R14 ;  /* 0x0000000e01007387 */ /* 0x0001e20000100a00 */
[-C--:B------:R-:W-:Y:S02]  /*2620*/  LEA.HI.X.SX32 R249, R10, R32.reuse, 0x1, P2 ;  /* 0x000000200af97211 */ /* 0x080fe400010f0eff */
[-C--:B------:R-:W-:Y:S01]  /*2630*/  LEA.HI.X.SX32 R245, R5, R32.reuse, 0x1, P4 ;  /* 0x0000002005f57211 */ /* 0x080fe200020f0eff */
[----:B------:R-:W-:Y:S01]  /*2640*/  IMAD R5, R36, 0x4, R29 ;  /* 0x0000000424057824 */ /* 0x000fe200078e021d */
[----:B------:R-:W-:-:S02]  /*2650*/  LEA.HI.X.SX32 R247, R11, R32, 0x1, P3 ;  /* 0x000000200bf77211 */ /* 0x000fc400018f0eff */
[-C--:B------:R-:W-:Y:S01]  /*2660*/  LEA R240, P1, R18, R180.reuse, 0x1 ;  /* 0x000000b412f07211 */ /* 0x080fe200078208ff */
[----:B------:R-:W-:Y:S01]  /*2670*/  IMAD R6, R36, 0x4, R5 ;  /* 0x0000000424067824 */ /* 0x000fe200078e0205 */
[----:B------:R-:W-:Y:S02]  /*2680*/  LEA R236, P2, R20, R180, 0x1 ;  /* 0x000000b414ec7211 */ /* 0x000fe400078408ff */
[----:B------:R-:W-:Y:S01]  /*2690*/  LEA.HI.X.SX32 R241, R18, R30, 0x1, P1 ;  /* 0x0000001e12f17211 */ /* 0x000fe200008f0eff */
[----:B------:R-:W-:Y:S01]  /*26a0*/  IMAD R9, R36, 0x4, R6 ;  /* 0x0000000424097824 */ /* 0x000fe200078e0206 */
[----:B------:R-:W-:Y:S02]  /*26b0*/  LEA R232, P1, R22, R180, 0x1 ;  /* 0x000000b416e87211 */ /* 0x000fe400078208ff */
[----:B------:R-:W-:Y:S01]  /*26c0*/  LEA.HI.X.SX32 R237, R20, R30, 0x1, P2 ;  /* 0x0000001e14ed7211 */ /* 0x000fe200010f0eff */
[----:B------:R-:W-:Y:S01]  /*26d0*/  IMAD R10, R36, 0x4, R9 ;  /* 0x00000004240a7824 */ /* 0x000fe200078e0209 */
[----:B------:R-:W-:-:S02]  /*26e0*/  LEA R230, P2, R23, R180, 0x1 ;  /* 0x000000b417e67211 */ /* 0x000fc400078408ff */
[----:B------:R-:W-:Y:S02]  /*26f0*/  LEA.HI.X.SX32 R233, R22, R30, 0x1, P1 ;  /* 0x0000001e16e97211 */ /* 0x000fe400008f0eff */
[C---:B------:R-:W-:Y:S02]  /*2700*/  LEA R11, R36.reuse, R10, 0x2 ;  /* 0x0000000a240b7211 */ /* 0x040fe400078e10ff */
[----:B------:R-:W-:Y:S02]  /*2710*/  LEA R226, P1, R25, R180, 0x1 ;  /* 0x000000b419e27211 */ /* 0x000fe400078208ff */
[----:B------:R-:W-:Y:S01]  /*2720*/  LEA.HI.X.SX32 R231, R23, R30, 0x1, P2 ;  /* 0x0000001e17e77211 */ /* 0x000fe200010f0eff */
[----:B------:R-:W-:Y:S01]  /*2730*/  IMAD R12, R36, 0x4, R11 ;  /* 0x00000004240c7824 */ /* 0x000fe200078e020b */
[----:B------:R-:W-:Y:S02]  /*2740*/  LEA R224, P2, R26, R180, 0x1 ;  /* 0x000000b41ae07211 */ /* 0x000fe400078408ff */
[----:B------:R-:W-:Y:S01]  /*2750*/  LEA.HI.X.SX32 R227, R25, R30, 0x1, P1 ;  /* 0x0000001e19e37211 */ /* 0x000fe200008f0eff */
[----:B------:R-:W-:Y:S01]  /*2760*/  IMAD R13, R36, 0x4, R12 ;  /* 0x00000004240d7824 */ /* 0x000fe200078e020c */
[----:B------:R-:W-:-:S02]  /*2770*/  LEA R220, P1, R28, R180, 0x1 ;  /* 0x000000b41cdc7211 */ /* 0x000fc400078208ff */
[----:B------:R-:W-:Y:S01]  /*2780*/  LEA R216, P0, R5, R180, 0x1 ;  /* 0x000000b405d87211 */ /* 0x000fe200078008ff */
[----:B0-----:R-:W-:Y:S01]  /*2790*/  IMAD R14, R36, 0x4, R13 ;  /* 0x00000004240e7824 */ /* 0x001fe200078e020d */
[----:B------:R-:W-:Y:S02]  /*27a0*/  LEA.HI.X.SX32 R225, R26, R30, 0x1, P2 ;  /* 0x0000001e1ae17211 */ /* 0x000fe400010f0eff */
[----:B------:R-:W-:Y:S01]  /*27b0*/  LEA R218, P2, R29, R180, 0x1 ;  /* 0x000000b41dda7211 */ /* 0x000fe200078408ff */
[----:B------:R-:W-:Y:S01]  /*27c0*/  IMAD R15, R36, 0x4, R14 ;  /* 0x00000004240f7824 */ /* 0x000fe200078e020e */
[-C--:B------:R-:W-:Y:S02]  /*27d0*/  LEA.HI.X.SX32 R221, R28, R30.reuse, 0x1, P1 ;  /* 0x0000001e1cdd7211 */ /* 0x080fe400008f0eff */
[----:B------:R-:W-:Y:S01]  /*27e0*/  LEA.HI.X.SX32 R217, R5, R30, 0x1, P0 ;  /* 0x0000001e05d97211 */ /* 0x000fe200000f0eff */
[----:B------:R-:W-:Y:S01]  /*27f0*/  IMAD R16, R36, 0x4, R15 ;  /* 0x0000000424107824 */ /* 0x000fe200078e020f */
[----:B------:R-:W-:-:S02]  /*2800*/  LEA R214, P1, R6, R180, 0x1 ;  /* 0x000000b406d67211 */ /* 0x000fc400078208ff */
[----:B------:R-:W-:Y:S02]  /*2810*/  LEA.HI.X.SX32 R219, R29, R30, 0x1, P2 ;  /* 0x0000001e1ddb7211 */ /* 0x000fe400010f0eff */
[----:B------:R-:W-:Y:S02]  /*2820*/  LEA R5, R36, R16, 0x2 ;  /* 0x0000001024057211 */ /* 0x000fe400078e10ff */
[C---:B------:R-:W-:Y:S02]  /*2830*/  LEA R212, P2, R9.reuse, R180, 0x1 ;  /* 0x000000b409d47211 */ /* 0x040fe400078408ff */
[-C--:B------:R-:W-:Y:S01]  /*2840*/  LEA.HI.X.SX32 R215, R6, R30.reuse, 0x1, P1 ;  /* 0x0000001e06d77211 */ /* 0x080fe200008f0eff */
[----:B------:R-:W-:Y:S01]  /*2850*/  IMAD R6, R36, 0x4, R5 ;  /* 0x0000000424067824 */ /* 0x000fe200078e0205 */
[----:B------:R-:W-:Y:S02]  /*2860*/  LEA.HI.X.SX32 R213, R9, R30, 0x1, P2 ;  /* 0x0000001e09d57211 */ /* 0x000fe400010f0eff */
[-C--:B------:R-:W-:Y:S01]  /*2870*/  LEA R210, P0, R10, R180.reuse, 0x1 ;  /* 0x000000b40ad27211 */ /* 0x080fe200078008ff */
[----:B------:R-:W-:Y:S01]  /*2880*/  IMAD R9, R36, 0x4, R6 ;  /* 0x0000000424097824 */ /* 0x000fe200078e0206 */
[----:B------:R-:W-:-:S02]  /*2890*/  LEA R208, P1, R11, R180, 0x1 ;  /* 0x000000b40bd07211 */ /* 0x000fc400078208ff */
[-C--:B------:R-:W-:Y:S01]  /*28a0*/  LEA.HI.X.SX32 R211, R10, R30.reuse, 0x1, P0 ;  /* 0x0000001e0ad37211 */ /* 0x080fe200000f0eff */
[----:B------:R-:W-:Y:S01]  /*28b0*/  IMAD R10, R36, 0x4, R9 ;  /* 0x00000004240a7824 */ /* 0x000fe200078e0209 */
[----:B------:R-:W-:Y:S02]  /*28c0*/  LEA.HI.X.SX32 R209, R11, R30, 0x1, P1 ;  /* 0x0000001e0bd17211 */ /* 0x000fe400008f0eff */
[-C--:B------:R-:W-:Y:S01]  /*28d0*/  LEA R206, P2, R12, R180.reuse, 0x1 ;  /* 0x000000b40cce7211 */ /* 0x080fe200078408ff */
[----:B------:R-:W-:Y:S01]  /*28e0*/  IMAD R11, R36, 0x4, R10 ;  /* 0x00000004240b7824 */ /* 0x000fe200078e020a */
[----:B------:R-:W-:Y:S02]  /*28f0*/  LEA R202, P1, R14, R180, 0x1 ;  /* 0x000000b40eca7211 */ /* 0x000fe400078208ff */
[----:B------:R-:W-:Y:S01]  /*2900*/  LEA.HI.X.SX32 R207, R12, R30, 0x1, P2 ;  /* 0x0000001e0ccf7211 */ /* 0x000fe200010f0eff */
[----:B------:R-:W-:Y:S01]  /*2910*/  IMAD R12, R36, 0x4, R11 ;  /* 0x00000004240c7824 */ /* 0x000fe200078e020b */
[----:B------:R-:W-:-:S02]  /*2920*/  LEA R204, P0, R13, R180, 0x1 ;  /* 0x000000b40dcc7211 */ /* 0x000fc400078008ff */
[----:B------:R-:W-:Y:S02]  /*2930*/  LEA.HI.X.SX32 R203, R14, R30, 0x1, P1 ;  /* 0x0000001e0ecb7211 */ /* 0x000fe400008f0eff */
[-C--:B------:R-:W-:Y:S02]  /*2940*/  LEA R200, P2, R15, R180.reuse, 0x1 ;  /* 0x000000b40fc87211 */ /* 0x080fe400078408ff */
[----:B------:R-:W-:Y:S02]  /*2950*/  LEA R196, P1, R5, R180, 0x1 ;  /* 0x000000b405c47211 */ /* 0x000fe400078208ff */
[-C--:B------:R-:W-:Y:S02]  /*2960*/  LEA.HI.X.SX32 R205, R13, R30.reuse, 0x1, P0 ;  /* 0x0000001e0dcd7211 */ /* 0x080fe400000f0eff */
[----:B------:R-:W-:Y:S02]  /*2970*/  LEA.HI.X.SX32 R201, R15, R30, 0x1, P2 ;  /* 0x0000001e0fc97211 */ /* 0x000fe400010f0eff */
[----:B------:R-:W-:-:S02]  /*2980*/  LEA R198, P0, R16, R180, 0x1 ;  /* 0x000000b410c67211 */ /* 0x000fc400078008ff */
[----:B------:R-:W-:Y:S02]  /*2990*/  LEA.HI.X.SX32 R197, R5, R30, 0x1, P1 ;  /* 0x0000001e05c57211 */ /* 0x000fe400008f0eff */
[----:B------:R-:W-:Y:S02]  /*29a0*/  LEA R194, P2, R6, R180, 0x1 ;  /* 0x000000b406c27211 */ /* 0x000fe400078408ff */
[----:B------:R-:W-:Y:S02]  /*29b0*/  LEA R5, R36, R12, 0x2 ;  /* 0x0000000c24057211 */ /* 0x000fe400078e10ff */
[-C--:B------:R-:W-:Y:S02]  /*29c0*/  LEA.HI.X.SX32 R199, R16, R30.reuse, 0x1, P0 ;  /* 0x0000001e10c77211 */ /* 0x080fe400000f0eff */
[----:B------:R-:W-:Y:S01]  /*29d0*/  LEA.HI.X.SX32 R195, R6, R30, 0x1, P2 ;  /* 0x0000001e06c37211 */ /* 0x000fe200010f0eff */
[----:B------:R-:W-:Y:S01]  /*29e0*/  IMAD R6, R36, 0x4, R5 ;  /* 0x0000000424067824 */ /* 0x000fe200078e0205 */
[----:B------:R-:W-:-:S02]  /*29f0*/  LEA R192, P0, R9, R180, 0x1 ;  /* 0x000000b409c07211 */ /* 0x000fc400078008ff */
[-C--:B------:R-:W-:Y:S02]  /*2a00*/  LEA R190, P1, R10, R180.reuse, 0x1 ;  /* 0x000000b40abe7211 */ /* 0x080fe400078208ff */
[----:B------:R-:W-:Y:S02]  /*2a10*/  LEA R188, P2, R11, R180, 0x1 ;  /* 0x000000b40bbc7211 */ /* 0x000fe400078408ff */
[-C--:B------:R-:W-:Y:S01]  /*2a20*/  LEA.HI.X.SX32 R193, R9, R30.reuse, 0x1, P0 ;  /* 0x0000001e09c17211 */ /* 0x080fe200000f0eff */
[----:B------:R-:W-:Y:S01]  /*2a30*/  IMAD R9, R36, 0x4, R6 ;  /* 0x0000000424097824 */ /* 0x000fe200078e0206 */
[-C--:B------:R-:W-:Y:S01]  /*2a40*/  LEA.HI.X.SX32 R191, R10, R30.reuse, 0x1, P1 ;  /* 0x0000001e0abf7211 */ /* 0x080fe200008f0eff */
[----:B------:R-:W-:Y:S01]  /*2a50*/  IMAD.MOV.U32 R36, RZ, RZ, -0x800000 ;  /* 0xff800000ff247424 */ /* 0x000fe200078e00ff */
[----:B------:R-:W-:Y:S02]  /*2a60*/  LEA.HI.X.SX32 R189, R11, R30, 0x1, P2 ;  /* 0x0000001e0bbd7211 */ /* 0x000fe400010f0eff */
[----:B------:R-:W-:-:S02]  /*2a70*/  LEA R186, P0, R12, R180, 0x1 ;  /* 0x000000b40cba7211 */ /* 0x000fc400078008ff */
[-C--:B------:R-:W-:Y:S02]  /*2a80*/  LEA R184, P1, R5, R180.reuse, 0x1 ;  /* 0x000000b405b87211 */ /* 0x080fe400078208ff */
[CC--:B------:R-:W-:Y:S02]  /*2a90*/  LEA R182, P2, R6.reuse, R180.reuse, 0x1 ;  /* 0x000000b406b67211 */ /* 0x0c0fe400078408ff */
[----:B------:R-:W-:Y:S02]  /*2aa0*/  LEA R180, P3, R9, R180, 0x1 ;  /* 0x000000b409b47211 */ /* 0x000fe400078608ff */
[-C--:B------:R-:W-:Y:S01]  /*2ab0*/  LEA.HI.X.SX32 R185, R5, R30.reuse, 0x1, P1 ;  /* 0x0000001e05b97211 */ /* 0x080fe200008f0eff */
[----:B------:R-:W-:Y:S01]  /*2ac0*/  IMAD.MOV.U32 R5, RZ, RZ, RZ ;  /* 0x000000ffff057224 */ /* 0x000fe200078e00ff */
[-C--:B------:R-:W-:Y:S02]  /*2ad0*/  LEA.HI.X.SX32 R181, R9, R30.reuse, 0x1, P3 ;  /* 0x0000001e09b57211 */ /* 0x080fe400018f0eff */
[----:B------:R-:W-:-:S02]  /*2ae0*/  LEA.HI.X.SX32 R183, R6, R30, 0x1, P2 ;  /* 0x0000001e06b77211 */ /* 0x000fc400010f0eff */
[----:B------:R-:W-:Y:S02]  /*2af0*/  IADD3 R9, R2, 0x8, RZ ;  /* 0x0000000802097810 */ /* 0x000fe40007ffe0ff */
[----:B------:R-:W-:Y:S02]  /*2b00*/  LEA.HI.X.SX32 R187, R12, R30, 0x1, P0 ;  /* 0x0000001e0cbb7211 */ /* 0x000fe400000f0eff */
[----:B------:R-:W-:Y:S02]  /*2b10*/  MOV R6, RZ ;  /* 0x000000ff00067202 */ /* 0x000fe40000000f00 */
[----:B------:R-:W-:Y:S02]  /*2b20*/  LOP3.LUT R11, R7, 0x40, RZ, 0x3c, !PT ;  /* 0x00000040070b7812 */ /* 0x000fe400078e3cff */
[----:B------:R-:W-:Y:S02]  /*2b30*/  LOP3.LUT R10, R3, 0x40, RZ, 0x3c, !PT ;  /* 0x00000040030a7812 */ /* 0x000fe400078e3cff */
[----:B------:R-:W-:-:S04]  /*2b40*/  LOP3.LUT R9, R8, 0x40, RZ, 0x3c, !PT ;  /* 0x0000004008097812 */ /* 0x000fc800078e3cff */
.L_x_2:
[----:B------:R-:W2:Y:S04]  /*2b50*/  LDL.64 R10, [R1+0xd0] ;  /* 0x0000d000010a7983 */ /* 0x000ea80000100a00 */
[----:B------:R-:W3:Y:S04]  /*2b60*/  LDL.64 R34, [R1+0xb8] ;  /* 0x0000b80001227983 */ /* 0x000ee80000100a00 */
[----:B------:R-:W4:Y:S04]  /*2b70*/  LDL.64 R12, [R1+0xd8] ;  /* 0x0000d800010c7983 */ /* 0x000f280000100a00 */
[----:B------:R-:W5:Y:S04]  /*2b80*/  LDL.64 R14, [R1+0xc0] ;  /* 0x0000c000010e7983 */ /* 0x000f680000100a00 */
[----:B------:R-:W3:Y:S04]  /*2b90*/  LDL.64 R18, [R1+0xb0] ;  /* 0x0000b00001127983 */ /* 0x000ee80000100a00 */
        /* <DEDUP_REMOVED lines=17> */
[----:B------:R-:W3:Y:S01]  /*2cb0*/  LDL.64 R100, [R1+0x40] ;  /* 0x0000400001647983 */ /* 0x000ee20000100a00 */
[----:B--2---:R-:W-:-:S05]  /*2cc0*/  IMAD.WIDE R10, R5, 0x2, R10 ;  /* 0x00000002050a7825 */ /* 0x004fca00078e020a */
[----:B------:R3:W2:Y:S01]  /*2cd0*/  LDG.E.U16 R17, [R10.64] ;  /* 0x000000060a117981 */ /* 0x0006a2000c1e1500 */
[----:B----4-:R-:W-:-:S04]  /*2ce0*/  IMAD.WIDE R12, R5, 0x2, R12 ;  /* 0x00000002050c7825 */ /* 0x010fc800078e020c */
[C---:B-----5:R-:W-:Y:S01]  /*2cf0*/  IMAD.WIDE R14, R5.reuse, 0x2, R14 ;  /* 0x00000002050e7825 */ /* 0x060fe200078e020e */
[----:B------:R0:W4:Y:S03]  /*2d00*/  LDG.E.U16 R9, [R12.64] ;  /* 0x000000060c097981 */ /* 0x000126000c1e1500 */
[C---:B---3--:R-:W-:Y:S02]  /*2d10*/  IMAD.WIDE R10, R5.reuse, 0x2, R34 ;  /* 0x00000002050a7825 */ /* 0x048fe400078e0222 */
[----:B------:R-:W3:Y:S02]  /*2d20*/  LDL.64 R34, [R1+0x58] ;  /* 0x0000580001227983 */ /* 0x000ee40000100a00 */
[C---:B------:R-:W-:Y:S02]  /*2d30*/  IMAD.WIDE R18, R5.reuse, 0x2, R18 ;  /* 0x0000000205127825 */ /* 0x040fe400078e0212 */
[----:B------:R1:W5:Y:S02]  /*2d40*/  LDG.E.U16 R14, [R14.64] ;  /* 0x000000060e0e7981 */ /* 0x000364000c1e1500 */
[----:B0-----:R-:W-:-:S02]  /*2d50*/  IMAD.WIDE R12, R5, 0x2, R30 ;  /* 0x00000002050c7825 */ /* 0x001fc400078e021e */
[----:B------:R-:W2:Y:S02]  /*2d60*/  LDL.64 R30, [R1+0x18] ;  /* 0x00001800011e7983 */ /* 0x000ea40000100a00 */
[C---:B------:R-:W-:Y:S02]  /*2d70*/  IMAD.WIDE R26, R5.reuse, 0x2, R26 ;  /* 0x00000002051a7825 */ /* 0x040fe400078e021a */
[----:B------:R0:W4:Y:S02]  /*2d80*/  LDG.E.U16 R10, [R10.64] ;  /* 0x000000060a0a7981 */ /* 0x000124000c1e1500 */
[C---:B------:R-:W-:Y:S02]  /*2d90*/  IMAD.WIDE R24, R5.reuse, 0x2, R24 ;  /* 0x0000000205187825 */ /* 0x040fe400078e0218 */
[----:B-1----:R1:W4:Y:S04]  /*2da0*/  LDG.E.U16 R15, [R18.64] ;  /* 0x00000006120f7981 */ /* 0x002328000c1e1500 */
[----:B------:R0:W4:Y:S04]  /*2db0*/  LDG.E.U16 R16, [R26.64] ;  /* 0x000000061a107981 */ /* 0x000128000c1e1500 */
[----:B-1----:R1:W4:Y:S04]  /*2dc0*/  LDG.E.U16 R19, [R12.64] ;  /* 0x000000060c137981 */ /* 0x002328000c1e1500 */
[----:B------:R0:W4:Y:S01]  /*2dd0*/  LDG.E.U16 R18, [R24.64] ;  /* 0x0000000618127981 */ /* 0x000122000c1e1500 */
[----:B-1----:R-:W-:-:S03]  /*2de0*/  IMAD.WIDE R12, R5, 0x2, R92 ;  /* 0x00000002050c7825 */ /* 0x002fc600078e025c */
[----:B------:R-:W4:Y:S01]  /*2df0*/  LDL.64 R92, [R1+0x8] ;  /* 0x00000800015c7983 */ /* 0x000f220000100a00 */
[----:B0-----:R-:W-:-:S03]  /*2e00*/  IMAD.WIDE R26, R5, 0x2, R98 ;  /* 0x00000002051a7825 */ /* 0x001fc600078e0262 */
[----:B------:R-:W5:Y:S01]  /*2e10*/  LDL.64 R98, [R1+0x20] ;  /* 0x0000200001627983 */ /* 0x000f620000100a00 */
[----:B------:R-:W-:-:S03]  /*2e20*/  IMAD.WIDE R24, R5, 0x2, R96 ;  /* 0x0000000205187825 */ /* 0x000fc600078e0260 */
[----:B------:R-:W5:Y:S01]  /*2e30*/  LDL.64 R96, [R1] ;  /* 0x0000000001607983 */ /* 0x000f620000100a00 */
[----:B------:R-:W-:-:S03]  /*2e40*/  IMAD.WIDE R22, R5, 0x2, R22 ;  /* 0x0000000205167825 */ /* 0x000fc600078e0216 */
[----:B------:R0:W5:Y:S01]  /*2e50*/  LDG.E.U16 R13, [R12.64] ;  /* 0x000000060c0d7981 */ /* 0x000162000c1e1500 */
[----:B------:R-:W-:-:S04]  /*2e60*/  IMAD.WIDE R20, R5, 0x2, R20 ;  /* 0x0000000205147825 */ /* 0x000fc800078e0214 */
[C---:B------:R-:W-:Y:S02]  /*2e70*/  IMAD.WIDE R32, R5.reuse, 0x2, R32 ;  /* 0x0000000205207825 */ /* 0x040fe400078e0220 */
[----:B------:R1:W5:Y:S02]  /*2e80*/  LDG.E.U16 R20, [R20.64] ;  /* 0x0000000614147981 */ /* 0x000364000c1e1500 */
[C---:B------:R-:W-:Y:S02]  /*2e90*/  IMAD.WIDE R28, R5.reuse, 0x2, R28 ;  /* 0x00000002051c7825 */ /* 0x040fe400078e021c */
[----:B0-----:R0:W5:Y:S04]  /*2ea0*/  LDG.E.U16 R12, [R22.64] ;  /* 0x00000006160c7981 */ /* 0x001168000c1e1500 */
[----:B------:R2:W5:Y:S04]  /*2eb0*/  LDG.E.U16 R11, [R28.64] ;  /* 0x000000061c0b7981 */ /* 0x000568000c1e1500 */
[----:B------:R1:W5:Y:S01]  /*2ec0*/  LDG.E.U16 R32, [R32.64] ;  /* 0x0000000620207981 */ /* 0x000362000c1e1500 */
[----:B0-----:R-:W-:-:S03]  /*2ed0*/  IMAD.WIDE R22, R5, 0x2, R106 ;  /* 0x0000000205167825 */ /* 0x001fc600078e026a */
[----:B-1----:R0:W5:Y:S04]  /*2ee0*/  LDG.E.U16 R21, [R26.64] ;  /* 0x000000061a157981 */ /* 0x002168000c1e1500 */
[----:B------:R1:W5:Y:S01]  /*2ef0*/  LDG.E.U16 R33, [R24.64] ;  /* 0x0000000618217981 */ /* 0x000362000c1e1500 */
[----:B0-----:R-:W-:-:S04]  /*2f00*/  IMAD.WIDE R26, R5, 0x2, R38 ;  /* 0x00000002051a7825 */ /* 0x001fc800078e0226 */
[C---:B-1----:R-:W-:Y:S02]  /*2f10*/  IMAD.WIDE R24, R5.reuse, 0x2, R88 ;  /* 0x0000000205187825 */ /* 0x042fe400078e0258 */
[----:B------:R4:W5:Y:S04]  /*2f20*/  LDG.E.U16 R88, [R26.64] ;  /* 0x000000061a587981 */ /* 0x000968000c1e1500 */
[----:B------:R0:W5:Y:S02]  /*2f30*/  LDG.E.U16 R39, [R24.64] ;  /* 0x0000000618277981 */ /* 0x000164000c1e1500 */
[----:B0-----:R-:W-:-:S04]  /*2f40*/  IMAD.WIDE R24, R5, 0x2, R94 ;  /* 0x0000000205187825 */ /* 0x001fc800078e025e */
[----:B---3--:R-:W-:-:S06]  /*2f50*/  IMAD.WIDE R34, R5, 0x2, R34 ;  /* 0x0000000205227825 */ /* 0x008fcc00078e0222 */
[----:B------:R0:W3:Y:S01]  /*2f60*/  LDG.E.U16 R34, [R34.64] ;  /* 0x0000000622227981 */ /* 0x0000e2000c1e1500 */
[----:B--2---:R-:W-:-:S04]  /*2f70*/  IMAD.WIDE R28, R5, 0x2, R30 ;  /* 0x00000002051c7825 */ /* 0x004fc800078e021e */
[C---:B------:R-:W-:Y:S01]  /*2f80*/  IMAD.WIDE R30, R5.reuse, 0x2, R250 ;  /* 0x00000002051e7825 */ /* 0x040fe200078e02fa */
[----:B------:R1:W2:Y:S04]  /*2f90*/  LDG.E.U16 R89, [R28.64] ;  /* 0x000000061c597981 */ /* 0x0002a8000c1e1500 */
[----:B0-----:R0:W2:Y:S02]  /*2fa0*/  LDG.E.U16 R35, [R22.64] ;  /* 0x0000000616237981 */ /* 0x0010a4000c1e1500 */
[C---:B0-----:R-:W-:Y:S02]  /*2fb0*/  IMAD.WIDE R22, R5.reuse, 0x2, R90 ;  /* 0x0000000205167825 */ /* 0x041fe400078e025a */
[----:B------:R0:W2:Y:S02]  /*2fc0*/  LDG.E.U16 R90, [R30.64] ;  /* 0x000000061e5a7981 */ /* 0x0000a4000c1e1500 */
[----:B-1----:R-:W-:-:S02]  /*2fd0*/  IMAD.WIDE R28, R5, 0x2, R248 ;  /* 0x00000002051c7825 */ /* 0x002fc400078e02f8 */
[----:B------:R1:W2:Y:S04]  /*2fe0*/  LDG.E.U16 R38, [R22.64] ;  /* 0x0000000616267981 */ /* 0x0002a8000c1e1500 */
[----:B------:R5:W2:Y:S01]  /*2ff0*/  LDG.E.U16 R94, [R28.64] ;  /* 0x000000061c5e7981 */ /* 0x000aa2000c1e1500 */
[----:B----4-:R-:W-:-:S03]  /*3000*/  IMAD.WIDE R26, R5, 0x2, R92 ;  /* 0x00000002051a7825 */ /* 0x010fc600078e025c */
[----:B------:R4:W2:Y:S01]  /*3010*/  LDG.E.U16 R92, [R24.64] ;  /* 0x00000006185c7981 */ /* 0x0008a2000c1e1500 */
[----:B0-----:R-:W-:-:S03]  /*3020*/  IMAD.WIDE R30, R5, 0x2, R246 ;  /* 0x00000002051e7825 */ /* 0x001fc600078e02f6 */
[----:B------:R0:W2:Y:S01]  /*3030*/  LDG.E.U16 R93, [R26.64] ;  /* 0x000000061a5d7981 */ /* 0x0000a2000c1e1500 */
[----:B-1----:R-:W-:-:S03]  /*3040*/  IMAD.WIDE R22, R5, 0x2, R104 ;  /* 0x0000000205167825 */ /* 0x002fc600078e0268 */
[----:B------:R1:W2:Y:S01]  /*3050*/  LDG.E.U16 R95, [R30.64] ;  /* 0x000000061e5f7981 */ /* 0x0002a2000c1e1500 */
[----:B-----5:R-:W-:-:S03]  /*3060*/  IMAD.WIDE R28, R5, 0x2, R96 ;  /* 0x00000002051c7825 */ /* 0x020fc600078e0260 */
[----:B------:R5:W2:Y:S01]  /*3070*/  LDG.E.U16 R91, [R22.64] ;  /* 0x00000006165b7981 */ /* 0x000aa2000c1e1500 */
[----:B----4-:R-:W-:-:S03]  /*3080*/  IMAD.WIDE R24, R5, 0x2, R100 ;  /* 0x0000000205187825 */ /* 0x010fc600078e0264 */
[----:B------:R-:W4:Y:S01]  /*3090*/  LDG.E.U16 R28, [R28.64] ;  /* 0x000000061c1c7981 */ /* 0x000f22000c1e1500 */
[----:B0-----:R-:W-:-:S03]  /*30a0*/  IMAD.WIDE R26, R5, 0x2, R98 ;  /* 0x00000002051a7825 */ /* 0x001fc600078e0262 */
[----:B------:R-:W4:Y:S01]  /*30b0*/  LDG.E.U16 R24, [R24.64] ;  /* 0x0000000618187981 */ /* 0x000f22000c1e1500 */
[----:B-1----:R-:W-:-:S03]  /*30c0*/  IMAD.WIDE R30, R5, 0x2, R244 ;  /* 0x00000002051e7825 */ /* 0x002fc600078e02f4 */
[----:B------:R-:W4:Y:S01]  /*30d0*/  LDG.E.U16 R26, [R26.64] ;  /* 0x000000061a1a7981 */ /* 0x000f22000c1e1500 */
[----:B-----5:R-:W-:-:S03]  /*30e0*/  IMAD.WIDE R22, R5, 0x2, R102 ;  /* 0x0000000205167825 */ /* 0x020fc600078e0266 */
[----:B------:R-:W5:Y:S04]  /*30f0*/  LDG.E.U16 R30, [R30.64] ;  /* 0x000000061e1e7981 */ /* 0x000f68000c1e1500 */
[----:B------:R-:W4:Y:S04]  /*3100*/  LDG.E.U16 R22, [R22.64] ;  /* 0x0000000616167981 */ /* 0x000f28000c1e1500 */
[----:B------:R-:W-:Y:S01]  /*3110*/  BAR.SYNC.DEFER_BLOCKING 0x0 ;  /* 0x0000000000007b1d */ /* 0x000fe20000010000 */
[----:B------:R-:W-:-:S05]  /*3120*/  LOP3.LUT R96, R0, 0x20, RZ, 0x3c, !PT ;  /* 0x0000002000607812 */ /* 0x000fca00078e3cff */
[----:B------:R0:W-:Y:S04]  /*3130*/  STS.U16 [R0+0x8000], R9 ;  /* 0x0080000900007388 */ /* 0x0001e80000000400 */
[----:B------:R-:W-:Y:S04]  /*3140*/  STS.U16 [R0+0x8800], R10 ;  /* 0x0088000a00007388 */ /* 0x000fe80000000400 */
[----:B------:R-:W-:Y:S04]  /*3150*/  STS.U16 [R0+0x9000], R11 ;  /* 0x0090000b00007388 */ /* 0x000fe80000000400 */
[----:B------:R-:W-:Y:S04]  /*3160*/  STS.U16 [R0+0x9800], R21 ;  /* 0x0098001500007388 */ /* 0x000fe80000000400 */
[----:B------:R-:W-:Y:S01]  /*3170*/  STS.U16 [R0+0xa800], R39 ;  /* 0x00a8002700007388 */ /* 0x000fe20000000400 */
[----:B0-----:R-:W-:-:S03]  /*3180*/  LOP3.LUT R9, R7, 0x40, RZ, 0x3c, !PT ;  /* 0x0000004007097812 */ /* 0x001fc600078e3cff */
[----:B---3--:R-:W-:Y:S04]  /*3190*/  STS.U16 [R0+0xa000], R34 ;  /* 0x00a0002200007388 */ /* 0x008fe80000000400 */
[----:B--2---:R-:W-:Y:S04]  /*31a0*/  STS.U16 [R0+0xb000], R89 ;  /* 0x00b0005900007388 */ /* 0x004fe80000000400 */
        /* <DEDUP_REMOVED lines=20> */
[----:B----4-:R-:W-:Y:S04]  /*32f0*/  STS.U16 [R179+0x9e00], R22 ;  /* 0x009e0016b3007388 */ /* 0x010fe80000000400 */
[----:B------:R-:W-:Y:S04]  /*3300*/  STS.U16 [R179+0xa600], R24 ;  /* 0x00a60018b3007388 */ /* 0x000fe80000000400 */
[----:B------:R-:W-:Y:S04]  /*3310*/  STS.U16 [R179+0xae00], R26 ;  /* 0x00ae001ab3007388 */ /* 0x000fe80000000400 */
[----:B------:R-:W-:Y:S04]  /*3320*/  STS.U16 [R179+0xb600], R28 ;  /* 0x00b6001cb3007388 */ /* 0x000fe80000000400 */
[----:B-----5:R-:W-:Y:S04]  /*3330*/  STS.U16 [R179+0xbe00], R30 ;  /* 0x00be001eb3007388 */ /* 0x020fe80000000400 */
[----:B------:R-:W-:Y:S06]  /*3340*/  BAR.SYNC.DEFER_BLOCKING 0x0 ;  /* 0x0000000000007b1d */ /* 0x000fec0000010000 */
[----:B------:R-:W-:Y:S04]  /*3350*/  LDSM.16.MT88.4 R16, [R4] ;  /* 0x000000000410783b */ /* 0x000fe80000004200 */
[----:B------:R-:W0:Y:S04]  /*3360*/  LDSM.16.M88.4 R20, [R7+0x8800] ;  /* 0x008800000714783b */ /* 0x000e280000000200 */
[----:B------:R-:W1:Y:S04]  /*3370*/  LDSM.16.M88.4 R144, [R7+0x9800] ;  /* 0x009800000790783b */ /* 0x000e680000000200 */
[----:B------:R-:W2:Y:S04]  /*3380*/  LDSM.16.M88.4 R124, [R7+0x8000] ;  /* 0x00800000077c783b */ /* 0x000ea80000000200 */
[----:B------:R-:W3:Y:S04]  /*3390*/  LDSM.16.MT88.4 R12, [R4+0x1000] ;  /* 0x00100000040c783b */ /* 0x000ee80000004200 */
[----:B------:R-:W4:Y:S04]  /*33a0*/  LDSM.16.M88.4 R88, [R7+0xa000] ;  /* 0x00a000000758783b */ /* 0x000f280000000200 */
[----:B------:R-:W5:Y:S04]  /*33b0*/  LDSM.16.M88.4 R148, [R7+0x9000] ;  /* 0x009000000794783b */ /* 0x000f680000000200 */
[----:B------:R-:W3:Y:S04]  /*33c0*/  LDSM.16.M88.4 R32, [R7+0xa800] ;  /* 0x00a800000720783b */ /* 0x000ee80000000200 */
[----:B------:R-:W4:Y:S04]  /*33d0*/  LDSM.16.M88.4 R28, [R7+0xb000] ;  /* 0x00b00000071c783b */ /* 0x000f280000000200 */
[----:B------:R-:W4:Y:S04]  /*33e0*/  LDSM.16.M88.4 R128, [R7+0xb800] ;  /* 0x00b800000780783b */ /* 0x000f280000000200 */
[----:B------:R-:W-:Y:S01]  /*33f0*/  LDSM.16.MT88.4 R116, [R4+0x2000] ;  /* 0x002000000474783b */ /* 0x000fe20000004200 */
[C---:B0-----:R-:W-:Y:S03]  /*3400*/  HMMA.16816.F32 R92, R16.reuse, R20, RZ ;  /* 0x00000014105c723c */ /* 0x041fe600000018ff */
[----:B------:R-:W-:Y:S04]  /*3410*/  LDSM.16.M88.4 R120, [R9+0xa000] ;  /* 0x00a000000978783b */ /* 0x000fe80000000200 */
[----:B------:R-:W-:Y:S01]  /*3420*/  LDSM.16.M88.4 R104, [R9+0x8000] ;  /* 0x008000000968783b */ /* 0x000fe20000000200 */
[C---:B-1----:R-:W-:Y:S03]  /*3430*/  HMMA.16816.F32 R24, R16.reuse, R144, RZ ;  /* 0x000000901018723c */ /* 0x042fe600000018ff */
[----:B------:R-:W-:Y:S05]  /*3440*/  LDSM.16.M88.4 R136, [R7+0x8880] ;  /* 0x008880000788783b */ /* 0x000fea0000000200 */
[----:B--2---:R-:W-:Y:S08]  /*3450*/  HMMA.16816.F32 R100, R16, R124, RZ ;  /* 0x0000007c1064723c */ /* 0x004ff000000018ff */
[----:B---3--:R-:W-:Y:S08]  /*3460*/  HMMA.16816.F32 R20, R12, R22, R92 ;  /* 0x000000160c14723c */ /* 0x008ff0000000185c */
[----:B----4-:R-:W-:Y:S08]  /*3470*/  HMMA.16816.F32 R92, R16, R88, RZ ;  /* 0x00000058105c723c */ /* 0x010ff000000018ff */
[----:B------:R-:W-:Y:S08]  /*3480*/  HMMA.16816.F32 R144, R12, R146, R24 ;  /* 0x000000920c90723c */ /* 0x000ff00000001818 */
[C---:B-----5:R-:W-:Y:S08]  /*3490*/  HMMA.16816.F32 R96, R16.reuse, R148, RZ ;  /* 0x000000941060723c */ /* 0x060ff000000018ff */
[C---:B------:R-:W-:Y:S08]  /*34a0*/  HMMA.16816.F32 R112, R16.reuse, R32, RZ ;  /* 0x000000201070723c */ /* 0x040ff000000018ff */
[C---:B------:R-:W-:Y:S08]  /*34b0*/  HMMA.16816.F32 R24, R16.reuse, R28, RZ ;  /* 0x0000001c1018723c */ /* 0x040ff000000018ff */
[----:B------:R-:W-:Y:S08]  /*34c0*/  HMMA.16816.F32 R16, R16, R128, RZ ;  /* 0x000000801010723c */ /* 0x000ff000000018ff */
[C---:B------:R-:W-:Y:S01]  /*34d0*/  HMMA.16816.F32 R124, R12.reuse, R126, R100 ;  /* 0x0000007e0c7c723c */ /* 0x040fe20000001864 */
[----:B------:R-:W0:Y:S07]  /*34e0*/  LDSM.16.M88.4 R100, [R9+0x8800] ;  /* 0x008800000964783b */ /* 0x000e2e0000000200 */
[C---:B------:R-:W-:Y:S01]  /*34f0*/  HMMA.16816.F32 R88, R12.reuse, R90, R92 ;  /* 0x0000005a0c58723c */ /* 0x040fe2000000185c */
[----:B------:R-:W1:Y:S07]  /*3500*/  LDSM.16.M88.4 R92, [R9+0x9800] ;  /* 0x00980000095c783b */ /* 0x000e6e0000000200 */
[C---:B------:R-:W-:Y:S01]  /*3510*/  HMMA.16816.F32 R148, R12.reuse, R150, R96 ;  /* 0x000000960c94723c */ /* 0x040fe20000001860 */
[----:B------:R-:W2:Y:S07]  /*3520*/  LDSM.16.M88.4 R96, [R9+0x9000] ;  /* 0x009000000960783b */ /* 0x000eae0000000200 */
[C---:B------:R-:W-:Y:S01]  /*3530*/  HMMA.16816.F32 R112, R12.reuse, R34, R112 ;  /* 0x000000220c70723c */ /* 0x040fe20000001870 */
[----:B------:R-:W-:Y:S07]  /*3540*/  LDSM.16.M88.4 R32, [R9+0xb000] ;  /* 0x00b000000920783b */ /* 0x000fee0000000200 */
[C---:B------:R-:W-:Y:S01]  /*3550*/  HMMA.16816.F32 R24, R12.reuse, R30, R24 ;  /* 0x0000001e0c18723c */ /* 0x040fe20000001818 */
[----:B------:R-:W3:Y:S07]  /*3560*/  LDSM.16.M88.4 R28, [R9+0xa800] ;  /* 0x00a80000091c783b */ /* 0x000eee0000000200 */
[----:B------:R-:W-:Y:S01]  /*3570*/  HMMA.16816.F32 R128, R12, R130, R16 ;  /* 0x000000820c80723c */ /* 0x000fe20000001810 */
[----:B------:R-:W4:Y:S04]  /*3580*/  LDSM.16.M88.4 R12, [R9+0xb800] ;  /* 0x00b80000090c783b */ /* 0x000f280000000200 */
[----:B------:R-:W5:Y:S03]  /*3590*/  LDSM.16.MT88.4 R16, [R4+0x3000] ;  /* 0x003000000410783b */ /* 0x000f660000004200 */
[C---:B0-----:R-:W-:Y:S08]  /*35a0*/  HMMA.16816.F32 R20, R116.reuse, R100, R20 ;  /* 0x000000647414723c */ /* 0x041ff00000001814 */
[C---:B------:R-:W-:Y:S08]  /*35b0*/  HMMA.16816.F32 R88, R116.reuse, R120, R88 ;  /* 0x000000787458723c */ /* 0x040ff00000001858 */
[C---:B-1----:R-:W-:Y:S08]  /*35c0*/  HMMA.16816.F32 R144, R116.reuse, R92, R144 ;  /* 0x0000005c7490723c */ /* 0x042ff00000001890 */
[C---:B------:R-:W-:Y:S08]  /*35d0*/  HMMA.16816.F32 R124, R116.reuse, R104, R124 ;  /* 0x00000068747c723c */ /* 0x040ff0000000187c */
[C---:B--2---:R-:W-:Y:S08]  /*35e0*/  HMMA.16816.F32 R148, R116.reuse, R96, R148 ;  /* 0x000000607494723c */ /* 0x044ff00000001894 */
[C---:B---3--:R-:W-:Y:S08]  /*35f0*/  HMMA.16816.F32 R112, R116.reuse, R28, R112 ;  /* 0x0000001c7470723c */ /* 0x048ff00000001870 */
[C---:B------:R-:W-:Y:S08]  /*3600*/  HMMA.16816.F32 R24, R116.reuse, R32, R24 ;  /* 0x000000207418723c */ /* 0x040ff00000001818 */
[----:B----4-:R-:W-:Y:S01]  /*3610*/  HMMA.16816.F32 R116, R116, R12, R128 ;  /* 0x0000000c7474723c */ /* 0x010fe20000001880 */
[----:B------:R-:W-:Y:S07]  /*3620*/  LDSM.16.M88.4 R128, [R7+0x8080] ;  /* 0x008080000780783b */ /* 0x000fee0000000200 */
[C---:B-----5:R-:W-:Y:S01]  /*3630*/  HMMA.16816.F32 R100, R16.reuse, R102, R20 ;  /* 0x000000661064723c */ /* 0x060fe20000001814 */
[----:B------:R-:W0:Y:S07]  /*3640*/  LDSM.16.MT88.4 R20, [R4+0x4000] ;  /* 0x004000000414783b */ /* 0x000e2e0000004200 */
[C---:B------:R-:W-:Y:S01]  /*3650*/  HMMA.16816.F32 R88, R16.reuse, R122, R88 ;  /* 0x0000007a1058723c */ /* 0x040fe20000001858 */
[----:B------:R-:W1:Y:S07]  /*3660*/  LDSM.16.M88.4 R120, [R7+0x9880] ;  /* 0x009880000778783b */ /* 0x000e6e0000000200 */
[C---:B------:R-:W-:Y:S01]  /*3670*/  HMMA.16816.F32 R92, R16.reuse, R94, R144 ;  /* 0x0000005e105c723c */ /* 0x040fe20000001890 */
[----:B------:R-:W-:Y:S07]  /*3680*/  LDSM.16.MT88.4 R144, [R4+0x5000] ;  /* 0x005000000490783b */ /* 0x000fee0000004200 */
[C---:B------:R-:W-:Y:S01]  /*3690*/  HMMA.16816.F32 R104, R16.reuse, R106, R124 ;  /* 0x0000006a1068723c */ /* 0x040fe2000000187c */
[----:B------:R-:W2:Y:S07]  /*36a0*/  LDSM.16.M88.4 R124, [R7+0x9080] ;  /* 0x00908000077c783b */ /* 0x000eae0000000200 */
[C---:B------:R-:W-:Y:S08]  /*36b0*/  HMMA.16816.F32 R96, R16.reuse, R98, R148 ;  /* 0x000000621060723c */ /* 0x040ff00000001894 */
[C---:B------:R-:W-:Y:S01]  /*36c0*/  HMMA.16816.F32 R28, R16.reuse, R30, R112 ;  /* 0x0000001e101c723c */ /* 0x040fe20000001870 */
[----:B------:R-:W-:Y:S07]  /*36d0*/  LDSM.16.M88.4 R112, [R7+0xa880] ;  /* 0x00a880000770783b */ /* 0x000fee0000000200 */
[C---:B------:R-:W-:Y:S01]  /*36e0*/  HMMA.16816.F32 R24, R16.reuse, R34, R24 ;  /* 0x000000221018723c */ /* 0x040fe20000001818 */
[----:B------:R-:W3:Y:S07]  /*36f0*/  LDSM.16.M88.4 R32, [R7+0xa080] ;  /* 0x00a080000720783b */ /* 0x000eee0000000200 */
[----:B------:R-:W-:Y:S01]  /*3700*/  HMMA.16816.F32 R116, R16, R14, R116 ;  /* 0x0000000e1074723c */ /* 0x000fe20000001874 */
[----:B------:R-:W4:Y:S04]  /*3710*/  LDSM.16.M88.4 R16, [R7+0xb080] ;  /* 0x00b080000710783b */ /* 0x000f280000000200 */
[----:B------:R-:W5:Y:S03]  /*3720*/  LDSM.16.M88.4 R12, [R7+0xb880] ;  /* 0x00b88000070c783b */ /* 0x000f660000000200 */
[C---:B0-----:R-:W-:Y:S08]  /*3730*/  HMMA.16816.F32 R100, R20.reuse, R136, R100 ;  /* 0x000000881464723c */ /* 0x041ff00000001864 */
[C---:B-1----:R-:W-:Y:S08]  /*3740*/  HMMA.16816.F32 R92, R20.reuse, R120, R92 ;  /* 0x00000078145c723c */ /* 0x042ff0000000185c */
[C---:B------:R-:W-:Y:S08]  /*3750*/  HMMA.16816.F32 R104, R20.reuse, R128, R104 ;  /* 0x000000801468723c */ /* 0x040ff00000001868 */
[C---:B--2---:R-:W-:Y:S08]  /*3760*/  HMMA.16816.F32 R96, R20.reuse, R124, R96 ;  /* 0x0000007c1460723c */ /* 0x044ff00000001860 */
[C---:B---3--:R-:W-:Y:S08]  /*3770*/  HMMA.16816.F32 R88, R20.reuse, R32, R88 ;  /* 0x000000201458723c */ /* 0x048ff00000001858 */
[C---:B------:R-:W-:Y:S08]  /*3780*/  HMMA.16816.F32 R28, R20.reuse, R112, R28 ;  /* 0x00000070141c723c */ /* 0x040ff0000000181c */
[C---:B----4-:R-:W-:Y:S08]  /*3790*/  HMMA.16816.F32 R24, R20.reuse, R16, R24 ;  /* 0x000000101418723c */ /* 0x050ff00000001818 */
[----:B-----5:R-:W-:Y:S01]  /*37a0*/  HMMA.16816.F32 R20, R20, R12, R116 ;  /* 0x0000000c1414723c */ /* 0x020fe20000001874 */
[----:B------:R-:W-:Y:S07]  /*37b0*/  LDSM.16.M88.4 R116, [R9+0xa080] ;  /* 0x00a080000974783b */ /* 0x000fee0000000200 */
[C---:B------:R-:W-:Y:S01]  /*37c0*/  HMMA.16816.F32 R136, R144.reuse, R138, R100 ;  /* 0x0000008a9088723c */ /* 0x040fe20000001864 */
[----:B------:R-:W-:Y:S07]  /*37d0*/  LDSM.16.MT88.4 R100, [R4+0x6000] ;  /* 0x006000000464783b */ /* 0x000fee0000004200 */
[C---:B------:R-:W-:Y:S01]  /*37e0*/  HMMA.16816.F32 R120, R144.reuse, R122, R92 ;  /* 0x0000007a9078723c */ /* 0x040fe2000000185c */
[----:B------:R-:W0:Y:S07]  /*37f0*/  LDSM.16.M88.4 R92, [R9+0x8880] ;  /* 0x00888000095c783b */ /* 0x000e2e0000000200 */
[C---:B------:R-:W-:Y:S01]  /*3800*/  HMMA.16816.F32 R128, R144.reuse, R130, R104 ;  /* 0x000000829080723c */ /* 0x040fe20000001868 */
[----:B------:R-:W1:Y:S07]  /*3810*/  LDSM.16.M88.4 R104, [R9+0xb080] ;  /* 0x00b080000968783b */ /* 0x000e6e0000000200 */
[C---:B------:R-:W-:Y:S01]  /*3820*/  HMMA.16816.F32 R124, R144.reuse, R126, R96 ;  /* 0x0000007e907c723c */ /* 0x040fe20000001860 */
[----:B------:R-:W-:Y:S07]  /*3830*/  LDSM.16.M88.4 R96, [R9+0x9080] ;  /* 0x009080000960783b */ /* 0x000fee0000000200 */
[C---:B------:R-:W-:Y:S01]  /*3840*/  HMMA.16816.F32 R32, R144.reuse, R34, R88 ;  /* 0x000000229020723c */ /* 0x040fe20000001858 */
[----:B------:R-:W-:Y:S07]  /*3850*/  LDSM.16.M88.4 R88, [R9+0x8080] ;  /* 0x008080000958783b */ /* 0x000fee0000000200 */
[C---:B------:R-:W-:Y:S01]  /*3860*/  HMMA.16816.F32 R112, R144.reuse, R114, R28 ;  /* 0x000000729070723c */ /* 0x040fe2000000181c */
[----:B------:R-:W-:Y:S07]  /*3870*/  LDSM.16.M88.4 R28, [R9+0xb880] ;  /* 0x00b88000091c783b */ /* 0x000fee0000000200 */
[C---:B------:R-:W-:Y:S01]  /*3880*/  HMMA.16816.F32 R16, R144.reuse, R18, R24 ;  /* 0x000000129010723c */ /* 0x040fe20000001818 */
[----:B------:R-:W2:Y:S07]  /*3890*/  LDSM.16.M88.4 R24, [R9+0xa880] ;  /* 0x00a880000918783b */ /* 0x000eae0000000200 */
[----:B------:R-:W-:Y:S01]  /*38a0*/  HMMA.16816.F32 R144, R144, R14, R20 ;  /* 0x0000000e9090723c */ /* 0x000fe20000001814 */
[----:B------:R-:W3:Y:S04]  /*38b0*/  LDSM.16.MT88.4 R20, [R4+0x7000] ;  /* 0x007000000414783b */ /* 0x000ee80000004200 */
[----:B------:R4:W5:Y:S03]  /*38c0*/  LDSM.16.M88.4 R12, [R9+0x9880] ;  /* 0x00988000090c783b */ /* 0x0009660000000200 */
[C---:B0-----:R-:W-:Y:S01]  /*38d0*/  HMMA.16816.F32 R136, R100.reuse, R92, R136 ;  /* 0x0000005c6488723c */ /* 0x041fe20000001888 */
[----:B------:R-:W4:Y:S07]  /*38e0*/  S2R R152, SR_TID.X ;  /* 0x0000000000987919 */ /* 0x000f2e0000002100 */
[C---:B-1----:R-:W-:Y:S08]  /*38f0*/  HMMA.16816.F32 R16, R100.reuse, R104, R16 ;  /* 0x000000686410723c */ /* 0x042ff00000001810 */
[----:B--2---:R-:W-:Y:S01]  /*3900*/  HMMA.16816.F32 R112, R100, R24, R112 ;  /* 0x000000186470723c */ /* 0x004fe20000001870 */
[----:B----4-:R-:W-:-:S07]  /*3910*/  LOP3.LUT R9, R152, 0x3, RZ, 0xc0, !PT ;  /* 0x0000000398097812 */ /* 0x010fce00078ec0ff */
[----:B---3--:R-:W-:Y:S01]  /*3920*/  HMMA.16816.F32 R92, R20, R94, R136 ;  /* 0x0000005e145c723c */ /* 0x008fe20000001888 */
[----:B------:R-:W-:-:S04]  /*3930*/  LEA R9, P0, R9, UR4, 0x1 ;  /* 0x0000000409097c11 */ /* 0x000fc8000f8008ff */
[C---:B------:R-:W-:Y:S01]  /*3940*/  IADD3 R10, P1, R9.reuse, 0x9, RZ ;  /* 0x00000009090a7810 */ /* 0x040fe20007f3e0ff */
[----:B------:R-:W-:Y:S01]  /*3950*/  IMAD.X R38, RZ, RZ, UR5, P0 ;  /* 0x00000005ff267e24 */ /* 0x000fe200080e06ff */
[----:B------:R-:W-:Y:S01]  /*3960*/  IADD3 R152, R2, 0x8, RZ ;  /* 0x0000000802987810 */ /* 0x000fe20007ffe0ff */
[----:B------:R-:W-:Y:S01]  /*3970*/  HMMA.16816.F32 R128, R100, R88, R128 ;  /* 0x000000586480723c */ /* 0x000fe20000001880 */
[C---:B------:R-:W-:Y:S01]  /*3980*/  ISETP.GT.U32.AND P5, PT, R10.reuse, R2, PT ;  /* 0x000000020a00720c */ /* 0x040fe20003fa4070 */
[----:B------:R-:W-:Y:S01]  /*3990*/  IMAD.X R11, RZ, RZ, R38, P1 ;  /* 0x000000ffff0b7224 */ /* 0x000fe200008e0626 */
[----:B------:R-:W-:Y:S02]  /*39a0*/  ISETP.GT.U32.AND P2, PT, R10, R152, PT ;  /* 0x000000980a00720c */ /* 0x000fe40003f44070 */
[----:B------:R-:W-:-:S03]  /*39b0*/  IADD3 R10, P0, R9, 0x10, RZ ;  /* 0x00000010090a7810 */ /* 0x000fc60007f1e0ff */
[----:B------:R-:W-:Y:S01]  /*39c0*/  HMMA.16816.F32 R124, R100, R96, R124 ;  /* 0x00000060647c723c */ /* 0x000fe2000000187c */
[----:B------:R-:W-:Y:S02]  /*39d0*/  ISETP.GT.U32.AND.EX P5, PT, R11, RZ, PT, P5 ;  /* 0x000000ff0b00720c */ /* 0x000fe40003fa4150 */
[----:B------:R-:W-:-:S05]  /*39e0*/  IADD3 R24, P4, R9, 0x11, RZ ;  /* 0x0000001109187810 */ /* 0x000fca0007f9e0ff */
[----:B-----5:R-:W-:Y:S01]  /*39f0*/  HMMA.16816.F32 R120, R100, R12, R120 ;  /* 0x0000000c6478723c */ /* 0x020fe20000001878 */
[----:B------:R-:W-:Y:S01]  /*3a00*/  FMUL R93, R93, c[0x0][0x188] ;  /* 0x000062005d5d7a20 */ /* 0x000fe20000400000 */
[----:B------:R-:W-:-:S06]  /*3a10*/  ISETP.GT.U32.AND P6, PT, R10, R2, PT ;  /* 0x000000020a00720c */ /* 0x000fcc0003fc4070 */
[----:B------:R-:W-:Y:S01]  /*3a20*/  HMMA.16816.F32 R32, R100, R116, R32 ;  /* 0x000000746420723c */ /* 0x000fe20000001820 */
[----:B------:R-:W-:-:S07]  /*3a30*/  ISETP.GT.U32.AND P3, PT, R10, R152, PT ;  /* 0x000000980a00720c */ /* 0x000fce0003f64070 */
[----:B------:R-:W-:Y:S01]  /*3a40*/  HMMA.16816.F32 R100, R100, R28, R144 ;  /* 0x0000001c6464723c */ /* 0x000fe20000001890 */
[----:B------:R-:W-:Y:S01]  /*3a50*/  FSEL R10, R93, -INF , !P5 ;  /* 0xff8000005d0a7808 */ /* 0x000fe20006800000 */
[----:B------:R-:W-:Y:S01]  /*3a60*/  IMAD.WIDE R104, R6, 0x2, R236 ;  /* 0x0000000206687825 */ /* 0x000fe200078e02ec */
[C---:B------:R-:W-:Y:S02]  /*3a70*/  ISETP.GT.U32.AND P1, PT, R24.reuse, R2, PT ;  /* 0x000000021800720c */ /* 0x040fe40003f24070 */
[----:B------:R-:W-:Y:S01]  /*3a80*/  ISETP.GT.U32.AND P5, PT, R24, R152, PT ;  /* 0x000000981800720c */ /* 0x000fe20003fa4070 */
[C---:B------:R-:W-:Y:S01]  /*3a90*/  IMAD.WIDE R116, R6.reuse, 0x2, R240 ;  /* 0x0000000206747825 */ /* 0x040fe200078e02f0 */
[----:B------:R0:W2:Y:S01]  /*3aa0*/  LDG.E.U16 R39, [R104.64] ;  /* 0x0000000668277981 */ /* 0x0000a2000c1e1500 */
[C---:B------:R-:W-:Y:S02]  /*3ab0*/  HMMA.16816.F32 R24, R20.reuse, R26, R112 ;  /* 0x0000001a1418723c */ /* 0x040fe40000001870 */
[C---:B------:R-:W-:Y:S01]  /*3ac0*/  IMAD.WIDE R28, R6.reuse, 0x2, R234 ;  /* 0x00000002061c7825 */ /* 0x040fe200078e02ea */
[----:B------:R1:W3:Y:S04]  /*3ad0*/  LDG.E.U16 R93, [R116.64] ;  /* 0x00000006745d7981 */ /* 0x0002e8000c1e1500 */
[C---:B------:R-:W-:Y:S01]  /*3ae0*/  IMAD.WIDE R112, R6.reuse, 0x2, R242 ;  /* 0x0000000206707825 */ /* 0x040fe200078e02f2 */
[----:B------:R-:W-:Y:S03]  /*3af0*/  HMMA.16816.F32 R16, R20, R106, R16 ;  /* 0x0000006a1410723c */ /* 0x000fe60000001810 */
[----:B0-----:R-:W-:-:S02]  /*3b00*/  IMAD.WIDE R104, R6, 0x2, R232 ;  /* 0x0000000206687825 */ /* 0x001fc400078e02e8 */
[----:B------:R0:W4:Y:S02]  /*3b10*/  LDG.E.U16 R112, [R112.64] ;  /* 0x0000000670707981 */ /* 0x000124000c1e1500 */
[C---:B------:R-:W-:Y:S02]  /*3b20*/  IMAD.WIDE R106, R6.reuse, 0x2, R230 ;  /* 0x00000002066a7825 */ /* 0x040fe400078e02e6 */
[----:B------:R5:W2:Y:S02]  /*3b30*/  LDG.E.U16 R104, [R104.64] ;  /* 0x0000000668687981 */ /* 0x000aa4000c1e1500 */
[C---:B-1----:R-:W-:Y:S02]  /*3b40*/  IMAD.WIDE R116, R6.reuse, 0x2, R228 ;  /* 0x0000000206747825 */ /* 0x042fe400078e02e4 */
[----:B------:R1:W2:Y:S04]  /*3b50*/  LDG.E.U16 R106, [R106.64] ;  /* 0x000000066a6a7981 */ /* 0x0002a8000c1e1500 */
[----:B0-----:R0:W2:Y:S01]  /*3b60*/  LDG.E.U16 R113, [R28.64] ;  /* 0x000000061c717981 */ /* 0x0010a2000c1e1500 */
[----:B------:R-:W-:Y:S03]  /*3b70*/  HMMA.16816.F32 R88, R20, R90, R128 ;  /* 0x0000005a1458723c */ /* 0x000fe60000001880 */
[----:B-----5:R5:W2:Y:S01]  /*3b80*/  LDG.E.U16 R105, [R116.64] ;  /* 0x0000000674697981 */ /* 0x020aa2000c1e1500 */
[----:B0-----:R-:W-:-:S04]  /*3b90*/  IMAD.WIDE R28, R6, 0x2, R226 ;  /* 0x00000002061c7825 */ /* 0x001fc800078e02e2 */
[C---:B------:R-:W-:Y:S01]  /*3ba0*/  HMMA.16816.F32 R96, R20.reuse, R98, R124 ;  /* 0x000000621460723c */ /* 0x040fe2000000187c */
[C---:B-----5:R-:W-:Y:S01]  /*3bb0*/  IMAD.WIDE R116, R6.reuse, 0x2, R224 ;  /* 0x0000000206747825 */ /* 0x060fe200078e02e0 */
[----:B-1----:R0:W5:Y:S06]  /*3bc0*/  LDG.E.U16 R107, [R28.64] ;  /* 0x000000061c6b7981 */ /* 0x00216c000c1e1500 */
[----:B------:R-:W-:Y:S01]  /*3bd0*/  HMMA.16816.F32 R12, R20, R14, R120 ;  /* 0x0000000e140c723c */ /* 0x000fe20000001878 */
[----:B------:R1:W2:Y:S01]  /*3be0*/  LDG.E.U16 R117, [R116.64] ;  /* 0x0000000674757981 */ /* 0x0002a2000c1e1500 */
[----:B------:R-:W-:-:S04]  /*3bf0*/  IMAD.WIDE R124, R6, 0x2, R210 ;  /* 0x00000002067c7825 */ /* 0x000fc800078e02d2 */
[C---:B0-----:R-:W-:Y:S02]  /*3c00*/  IMAD.WIDE R28, R6.reuse, 0x2, R216 ;  /* 0x00000002061c7825 */ /* 0x041fe400078e02d8 */
[C---:B------:R-:W-:Y:S01]  /*3c10*/  HMMA.16816.F32 R32, R20.reuse, R118, R32 ;  /* 0x000000761420723c */ /* 0x040fe20000001820 */
[----:B------:R0:W2:Y:S04]  /*3c20*/  LDG.E.U16 R124, [R124.64] ;  /* 0x000000067c7c7981 */ /* 0x0000a8000c1e1500 */
[----:B-1----:R1:W2:Y:S03]  /*3c30*/  LDG.E.U16 R116, [R28.64] ;  /* 0x000000061c747981 */ /* 0x0022a6000c1e1500 */
[----:B------:R-:W-:Y:S07]  /*3c40*/  HMMA.16816.F32 R20, R20, R30, R100 ;  /* 0x0000001e1414723c */ /* 0x000fee0000001864 */
[----:B------:R-:W-:-:S04]  /*3c50*/  IMAD.WIDE R30, R6, 0x2, R218 ;  /* 0x00000002061e7825 */ /* 0x000fc800078e02da */
[C---:B------:R-:W-:Y:S01]  /*3c60*/  IMAD.WIDE R102, R6.reuse, 0x2, R222 ;  /* 0x0000000206667825 */ /* 0x040fe200078e02de */
[----:B------:R0:W2:Y:S03]  /*3c70*/  LDG.E.U16 R129, [R30.64] ;  /* 0x000000061e817981 */ /* 0x0000a6000c1e1500 */
[C---:B-1----:R-:W-:Y:S01]  /*3c80*/  IMAD.WIDE R28, R6.reuse, 0x2, R206 ;  /* 0x00000002061c7825 */ /* 0x042fe200078e02ce */
[----:B------:R1:W2:Y:S03]  /*3c90*/  LDG.E.U16 R123, [R102.64] ;  /* 0x00000006667b7981 */ /* 0x0002a6000c1e1500 */
[C---:B------:R-:W-:Y:S01]  /*3ca0*/  IMAD.WIDE R114, R6.reuse, 0x2, R238 ;  /* 0x0000000206727825 */ /* 0x040fe200078e02ee */
[----:B0-----:R0:W2:Y:S03]  /*3cb0*/  LDG.E.U16 R125, [R28.64] ;  /* 0x000000061c7d7981 */ /* 0x0010a6000c1e1500 */
[----:B------:R-:W-:-:S02]  /*3cc0*/  IMAD.WIDE R30, R6, 0x2, R214 ;  /* 0x00000002061e7825 */ /* 0x000fc400078e02d6 */
[----:B------:R0:W2:Y:S02]  /*3cd0*/  LDG.E.U16 R114, [R114.64] ;  /* 0x0000000672727981 */ /* 0x0000a4000c1e1500 */
[C---:B-1----:R-:W-:Y:S02]  /*3ce0*/  IMAD.WIDE R102, R6.reuse, 0x2, R212 ;  /* 0x0000000206667825 */ /* 0x042fe400078e02d4 */
[----:B------:R1:W2:Y:S02]  /*3cf0*/  LDG.E.U16 R128, [R30.64] ;  /* 0x000000061e807981 */ /* 0x0002a4000c1e1500 */
[C---:B0-----:R-:W-:Y:S02]  /*3d00*/  IMAD.WIDE R28, R6.reuse, 0x2, R198 ;  /* 0x00000002061c7825 */ /* 0x041fe400078e02c6 */
[----:B------:R0:W2:Y:S02]  /*3d10*/  LDG.E.U16 R115, [R102.64] ;  /* 0x0000000666737981 */ /* 0x0000a4000c1e1500 */
[----:B-1----:R-:W-:-:S02]  /*3d20*/  IMAD.WIDE R30, R6, 0x2, R202 ;  /* 0x00000002061e7825 */ /* 0x002fc400078e02ca */
[----:B------:R1:W2:Y:S04]  /*3d30*/  LDG.E.U16 R121, [R28.64] ;  /* 0x000000061c797981 */ /* 0x0002a8000c1e1500 */
[----:B------:R1:W2:Y:S01]  /*3d40*/  LDG.E.U16 R122, [R30.64] ;  /* 0x000000061e7a7981 */ /* 0x0002a2000c1e1500 */
[----:B0-----:R-:W-:-:S04]  /*3d50*/  IMAD.WIDE R102, R6, 0x2, R208 ;  /* 0x0000000206667825 */ /* 0x001fc800078e02d0 */
[C---:B-1----:R-:W-:Y:S02]  /*3d60*/  IMAD.WIDE R28, R6.reuse, 0x2, R194 ;  /* 0x00000002061c7825 */ /* 0x042fe400078e02c2 */
[----:B------:R0:W2:Y:S02]  /*3d70*/  LDG.E.U16 R102, [R102.64] ;  /* 0x0000000666667981 */ /* 0x0000a4000c1e1500 */
[C---:B------:R-:W-:Y:S02]  /*3d80*/  IMAD.WIDE R30, R6.reuse, 0x2, R204 ;  /* 0x00000002061e7825 */ /* 0x040fe400078e02cc */
[----:B------:R1:W2:Y:S02]  /*3d90*/  LDG.E.U16 R120, [R28.64] ;  /* 0x000000061c787981 */ /* 0x0002a4000c1e1500 */
[C---:B------:R-:W-:Y:S02]  /*3da0*/  IMAD.WIDE R118, R6.reuse, 0x2, R190 ;  /* 0x0000000206767825 */ /* 0x040fe400078e02be */
[----:B0-----:R0:W2:Y:S02]  /*3db0*/  LDG.E.U16 R103, [R30.64] ;  /* 0x000000061e677981 */ /* 0x0010a4000c1e1500 */
[----:B------:R-:W-:-:S02]  /*3dc0*/  IMAD.WIDE R100, R6, 0x2, R220 ;  /* 0x0000000206647825 */ /* 0x000fc400078e02dc */
[----:B------:R0:W2:Y:S02]  /*3dd0*/  LDG.E.U16 R118, [R118.64] ;  /* 0x0000000676767981 */ /* 0x0000a4000c1e1500 */
[C---:B-1----:R-:W-:Y:S02]  /*3de0*/  IMAD.WIDE R28, R6.reuse, 0x2, R182 ;  /* 0x00000002061c7825 */ /* 0x042fe400078e02b6 */
[----:B------:R1:W2:Y:S02]  /*3df0*/  LDG.E.U16 R101, [R100.64] ;  /* 0x0000000664657981 */ /* 0x0002a4000c1e1500 */
[C---:B0-----:R-:W-:Y:S02]  /*3e00*/  IMAD.WIDE R30, R6.reuse, 0x2, R186 ;  /* 0x00000002061e7825 */ /* 0x041fe400078e02ba */
[----:B------:R0:W2:Y:S02]  /*3e10*/  LDG.E.U16 R130, [R28.64] ;  /* 0x000000061c827981 */ /* 0x0000a4000c1e1500 */
[----:B------:R-:W-:-:S02]  /*3e20*/  IMAD.WIDE R126, R6, 0x2, R200 ;  /* 0x00000002067e7825 */ /* 0x000fc400078e02c8 */
[----:B------:R0:W2:Y:S04]  /*3e30*/  LDG.E.U16 R119, [R30.64] ;  /* 0x000000061e777981 */ /* 0x0000a8000c1e1500 */
[----:B-1----:R1:W2:Y:S01]  /*3e40*/  LDG.E.U16 R100, [R126.64] ;  /* 0x000000067e647981 */ /* 0x0022a2000c1e1500 */
[----:B0-----:R-:W-:-:S04]  /*3e50*/  IMAD.WIDE R28, R6, 0x2, R196 ;  /* 0x00000002061c7825 */ /* 0x001fc800078e02c4 */
[C---:B------:R-:W-:Y:S01]  /*3e60*/  IMAD.WIDE R30, R6.reuse, 0x2, R192 ;  /* 0x00000002061e7825 */ /* 0x040fe200078e02c0 */
[----:B-1----:R0:W2:Y:S04]  /*3e70*/  LDG.E.U16 R126, [R28.64] ;  /* 0x000000061c7e7981 */ /* 0x0020a8000c1e1500 */
[----:B------:R1:W2:Y:S01]  /*3e80*/  LDG.E.U16 R127, [R30.64] ;  /* 0x000000061e7f7981 */ /* 0x0002a2000c1e1500 */
[----:B0-----:R-:W-:-:S04]  /*3e90*/  IMAD.WIDE R28, R6, 0x2, R188 ;  /* 0x00000002061c7825 */ /* 0x001fc800078e02bc */
[C---:B-1----:R-:W-:Y:S01]  /*3ea0*/  IMAD.WIDE R30, R6.reuse, 0x2, R184 ;  /* 0x00000002061e7825 */ /* 0x042fe200078e02b8 */
[----:B------:R0:W2:Y:S04]  /*3eb0*/  LDG.E.U16 R131, [R28.64] ;  /* 0x000000061c837981 */ /* 0x0000a8000c1e1500 */
[----:B------:R1:W2:Y:S01]  /*3ec0*/  LDG.E.U16 R136, [R30.64] ;  /* 0x000000061e887981 */ /* 0x0002a2000c1e1500 */
[----:B0-----:R-:W-:-:S05]  /*3ed0*/  IMAD.WIDE R28, R6, 0x2, R180 ;  /* 0x00000002061c7825 */ /* 0x001fca00078e02b4 */
[----:B------:R0:W2:Y:S01]  /*3ee0*/  LDG.E.U16 R137, [R28.64] ;  /* 0x000000061c897981 */ /* 0x0000a2000c1e1500 */
[----:B------:R-:W-:Y:S01]  /*3ef0*/  FMUL R95, R95, c[0x0][0x188] ;  /* 0x000062005f5f7a20 */ /* 0x000fe20000400000 */
[----:B------:R-:W-:Y:S01]  /*3f00*/  ISETP.GT.U32.AND.EX P2, PT, R11, RZ, PT, P2 ;  /* 0x000000ff0b00720c */ /* 0x000fe20003f44120 */
[----:B-1----:R-:W-:Y:S01]  /*3f10*/  IMAD.X R30, RZ, RZ, R38, P0 ;  /* 0x000000ffff1e7224 */ /* 0x002fe200000e0626 */
[----:B------:R-:W-:Y:S02]  /*3f20*/  BAR.SYNC.DEFER_BLOCKING 0x0 ;  /* 0x0000000000007b1d */ /* 0x000fe40000010000 */
[----:B------:R-:W-:Y:S01]  /*3f30*/  FSEL R95, R95, -INF , !P2 ;  /* 0xff8000005f5f7808 */ /* 0x000fe20005000000 */
[----:B------:R-:W-:Y:S01]  /*3f40*/  FMUL R96, R96, c[0x0][0x188] ;  /* 0x0000620060607a20 */ /* 0x000fe20000400000 */
[----:B------:R-:W-:Y:S02]  /*3f50*/  IADD3 R31, P2, R9, 0x18, RZ ;  /* 0x00000018091f7810 */ /* 0x000fe40007f5e0ff */
[----:B------:R-:W-:-:S02]  /*3f60*/  IADD3.X R11, RZ, R38, RZ, P4, !PT ;  /* 0x00000026ff0b7210 */ /* 0x000fc400027fe4ff */
[----:B------:R-:W-:Y:S01]  /*3f70*/  ISETP.GT.U32.AND.EX P6, PT, R30, RZ, PT, P6 ;  /* 0x000000ff1e00720c */ /* 0x000fe20003fc4160 */
[----:B------:R-:W-:Y:S01]  /*3f80*/  FMUL R97, R97, c[0x0][0x188] ;  /* 0x0000620061617a20 */ /* 0x000fe20000400000 */
[C---:B------:R-:W-:Y:S02]  /*3f90*/  ISETP.GT.U32.AND P0, PT, R31.reuse, R2, PT ;  /* 0x000000021f00720c */ /* 0x040fe40003f04070 */
[----:B------:R-:W-:Y:S01]  /*3fa0*/  ISETP.GT.U32.AND P4, PT, R31, R152, PT ;  /* 0x000000981f00720c */ /* 0x000fe20003f84070 */
[----:B------:R-:W-:Y:S01]  /*3fb0*/  FMUL R31, R98, c[0x0][0x188] ;  /* 0x00006200621f7a20 */ /* 0x000fe20000400000 */
[----:B------:R-:W-:Y:S02]  /*3fc0*/  ISETP.GT.U32.AND.EX P3, PT, R30, RZ, PT, P3 ;  /* 0x000000ff1e00720c */ /* 0x000fe40003f64130 */
[----:B------:R-:W-:Y:S02]  /*3fd0*/  ISETP.GT.U32.AND.EX P1, PT, R11, RZ, PT, P1 ;  /* 0x000000ff0b00720c */ /* 0x000fe40003f24110 */
[----:B------:R-:W-:-:S02]  /*3fe0*/  FSEL R166, R96, -INF , !P6 ;  /* 0xff80000060a67808 */ /* 0x000fc40007000000 */
[----:B0-----:R-:W-:Y:S01]  /*3ff0*/  IADD3 R28, P6, R9, 0x19, RZ ;  /* 0x00000019091c7810 */ /* 0x001fe20007fde0ff */
[----:B------:R-:W-:Y:S01]  /*4000*/  FMUL R30, R99, c[0x0][0x188] ;  /* 0x00006200631e7a20 */ /* 0x000fe20000400000 */
[----:B------:R-:W-:Y:S02]  /*4010*/  FSEL R31, R31, -INF , !P3 ;  /* 0xff8000001f1f7808 */ /* 0x000fe40005800000 */
[----:B------:R-:W-:Y:S02]  /*4020*/  FSEL R167, R97, -INF , !P1 ;  /* 0xff80000061a77808 */ /* 0x000fe40004800000 */
[C---:B------:R-:W-:Y:S02]  /*4030*/  ISETP.GT.U32.AND P3, PT, R28.reuse, R2, PT ;  /* 0x000000021c00720c */ /* 0x040fe40003f64070 */
[----:B------:R-:W-:Y:S02]  /*4040*/  ISETP.GT.U32.AND P1, PT, R28, R152, PT ;  /* 0x000000981c00720c */ /* 0x000fe40003f24070 */
[----:B------:R-:W-:Y:S01]  /*4050*/  ISETP.GT.U32.AND.EX P5, PT, R11, RZ, PT, P5 ;  /* 0x000000ff0b00720c */ /* 0x000fe20003fa4150 */
[----:B------:R-:W-:Y:S01]  /*4060*/  IMAD.X R11, RZ, RZ, R38, P2 ;  /* 0x000000ffff0b7224 */ /* 0x000fe200010e0626 */
[----:B------:R-:W-:-:S02]  /*4070*/  LOP3.LUT R28, R9, 0x21, RZ, 0xfc, !PT ;  /* 0x00000021091c7812 */ /* 0x000fc400078efcff */
[----:B------:R-:W-:Y:S01]  /*4080*/  FSEL R30, R30, -INF , !P5 ;  /* 0xff8000001e1e7808 */ /* 0x000fe20006800000 */
[----:B------:R-:W-:Y:S01]  /*4090*/  FMUL R14, R14, c[0x0][0x188] ;  /* 0x000062000e0e7a20 */ /* 0x000fe20000400000 */
[C---:B------:R-:W-:Y:S02]  /*40a0*/  ISETP.GT.U32.AND P5, PT, R28.reuse, R152, PT ;  /* 0x000000981c00720c */ /* 0x040fe40003fa4070 */
[----:B------:R-:W-:Y:S01]  /*40b0*/  ISETP.GT.U32.AND P2, PT, R28, R2, PT ;  /* 0x000000021c00720c */ /* 0x000fe20003f44070 */
[----:B------:R-:W-:Y:S01]  /*40c0*/  IMAD.X R28, RZ, RZ, R38, P6 ;  /* 0x000000ffff1c7224 */ /* 0x000fe200030e0626 */
[----:B------:R-:W-:Y:S01]  /*40d0*/  ISETP.GT.U32.AND.EX P4, PT, R11, RZ, PT, P4 ;  /* 0x000000ff0b00720c */ /* 0x000fe20003f84140 */
[----:B------:R-:W-:Y:S01]  /*40e0*/  FMUL R13, R13, c[0x0][0x188] ;  /* 0x000062000d0d7a20 */ /* 0x000fe20000400000 */
[----:B------:R-:W-:Y:S01]  /*40f0*/  ISETP.GT.U32.AND.EX P0, PT, R11, RZ, PT, P0 ;  /* 0x000000ff0b00720c */ /* 0x000fe20003f04100 */
[----:B------:R-:W-:Y:S01]  /*4100*/  FMUL R165, R12, c[0x0][0x188] ;  /* 0x000062000ca57a20 */ /* 0x000fe20000400000 */
[----:B------:R-:W-:-:S02]  /*4110*/  ISETP.GT.U32.AND.EX P3, PT, R28, RZ, PT, P3 ;  /* 0x000000ff1c00720c */ /* 0x000fc40003f64130 */
[----:B------:R-:W-:Y:S02]  /*4120*/  FSEL R29, R14, -INF , !P4 ;  /* 0xff8000000e1d7808 */ /* 0x000fe40006000000 */
[C---:B------:R-:W-:Y:S02]  /*4130*/  IADD3 R11, P4, R9.reuse, 0x8, RZ ;  /* 0x00000008090b7810 */ /* 0x040fe40007f9e0ff */
[----:B------:R-:W-:Y:S01]  /*4140*/  LOP3.LUT R12, R9, 0x28, RZ, 0xfc, !PT ;  /* 0x00000028090c7812 */ /* 0x000fe200078efcff */
[----:B------:R-:W-:Y:S01]  /*4150*/  FMUL R15, R15, c[0x0][0x188] ;  /* 0x000062000f0f7a20 */ /* 0x000fe20000400000 */
[----:B------:R-:W-:Y:S02]  /*4160*/  FSEL R164, R13, -INF , !P3 ;  /* 0xff8000000da47808 */ /* 0x000fe40005800000 */
[----:B------:R-:W-:Y:S02]  /*4170*/  FSEL R165, R165, -INF , !P0 ;  /* 0xff800000a5a57808 */ /* 0x000fe40004000000 */
[----:B------:R-:W-:-:S02]  /*4180*/  ISETP.GT.U32.AND.EX P1, PT, R28, RZ, PT, P1 ;  /* 0x000000ff1c00720c */ /* 0x000fc40003f24110 */
[----:B------:R-:W-:Y:S02]  /*4190*/  ISETP.GT.U32.AND P3, PT, R11, R2, PT ;  /* 0x000000020b00720c */ /* 0x000fe40003f64070 */
[C---:B------:R-:W-:Y:S02]  /*41a0*/  ISETP.GT.U32.AND P0, PT, R12.reuse, R152, PT ;  /* 0x000000980c00720c */ /* 0x040fe40003f04070 */
[----:B------:R-:W-:Y:S01]  /*41b0*/  ISETP.GT.U32.AND P6, PT, R12, R2, PT ;  /* 0x000000020c00720c */ /* 0x000fe20003fc4070 */
[----:B------:R-:W-:Y:S01]  /*41c0*/  IMAD.X R12, RZ, RZ, R38, P4 ;  /* 0x000000ffff0c7224 */ /* 0x000fe200020e0626 */
[----:B------:R-:W-:Y:S02]  /*41d0*/  LOP3.LUT R11, R9, 0x29, RZ, 0xfc, !PT ;  /* 0x00000029090b7812 */ /* 0x000fe400078efcff */
[----:B------:R-:W-:Y:S02]  /*41e0*/  FSEL R28, R15, -INF , !P1 ;  /* 0xff8000000f1c7808 */ /* 0x000fe40004800000 */
[----:B------:R-:W-:-:S02]  /*41f0*/  ISETP.GT.U32.AND P4, PT, R11, R152, PT ;  /* 0x000000980b00720c */ /* 0x000fc40003f84070 */
[-C--:B------:R-:W-:Y:S01]  /*4200*/  ISETP.GT.U32.AND P1, PT, R11, R2.reuse, PT ;  /* 0x000000020b00720c */ /* 0x080fe20003f24070 */
[----:B------:R-:W-:Y:S01]  /*4210*/  FMUL R11, R33, c[0x0][0x188] ;  /* 0x00006200210b7a20 */ /* 0x000fe20000400000 */
[----:B------:R-:W-:Y:S02]  /*4220*/  ISETP.GT.U32.AND.EX P3, PT, R12, RZ, PT, P3 ;  /* 0x000000ff0c00720c */ /* 0x000fe40003f64130 */
[----:B------:R-:W-:Y:S02]  /*4230*/  ISETP.GT.U32.AND.EX P2, PT, R38, RZ, PT, P2 ;  /* 0x000000ff2600720c */ /* 0x000fe40003f44120 */
[----:B------:R-:W-:Y:S02]  /*4240*/  LOP3.LUT R12, R9, 0x30, RZ, 0xfc, !PT ;  /* 0x00000030090c7812 */ /* 0x000fe400078efcff */
[----:B------:R-:W-:Y:S02]  /*4250*/  FSEL R11, R11, -INF , !P2 ;  /* 0xff8000000b0b7808 */ /* 0x000fe40005000000 */
[----:B------:R-:W-:Y:S01]  /*4260*/  ISETP.GT.U32.AND P2, PT, R12, R2, PT ;  /* 0x000000020c00720c */ /* 0x000fe20003f44070 */
[----:B------:R-:W-:Y:S01]  /*4270*/  FMUL R13, R24, c[0x0][0x188] ;  /* 0x00006200180d7a20 */ /* 0x000fe20000400000 */
[----:B------:R-:W-:Y:S01]  /*4280*/  ISETP.GT.U32.AND.EX P6, PT, R38, RZ, PT, P6 ;  /* 0x000000ff2600720c */ /* 0x000fe20003fc4160 */
[----:B------:R-:W-:Y:S01]  /*4290*/  FMUL R16, R16, c[0x0][0x188] ;  /* 0x0000620010107a20 */ /* 0x000fe20000400000 */
[----:B------:R-:W-:-:S02]  /*42a0*/  ISETP.GT.U32.AND.EX P2, PT, R38, RZ, PT, P2 ;  /* 0x000000ff2600720c */ /* 0x000fc40003f44120 */
[C---:B------:R-:W-:Y:S02]  /*42b0*/  LOP3.LUT R14, R9.reuse, 0x31, RZ, 0xfc, !PT ;  /* 0x00000031090e7812 */ /* 0x040fe400078efcff */
[----:B------:R-:W-:Y:S02]  /*42c0*/  LOP3.LUT R15, R9, 0x38, RZ, 0xfc, !PT ;  /* 0x00000038090f7812 */ /* 0x000fe400078efcff */
[----:B------:R-:W-:Y:S02]  /*42d0*/  FSEL R13, R13, -INF , !P6 ;  /* 0xff8000000d0d7808 */ /* 0x000fe40007000000 */
[----:B------:R-:W-:Y:S02]  /*42e0*/  FSEL R176, R16, -INF , !P2 ;  /* 0xff80000010b07808 */ /* 0x000fe40005000000 */
[-C--:B------:R-:W-:Y:S02]  /*42f0*/  ISETP.GT.U32.AND P6, PT, R14, R2.reuse, PT ;  /* 0x000000020e00720c */ /* 0x080fe40003fc4070 */
[----:B------:R-:W-:Y:S01]  /*4300*/  ISETP.GT.U32.AND P2, PT, R15, R2, PT ;  /* 0x000000020f00720c */ /* 0x000fe20003f44070 */
[----:B------:R-:W-:Y:S01]  /*4310*/  FMUL R92, R92, c[0x0][0x188] ;  /* 0x000062005c5c7a20 */ /* 0x000fe20000400000 */
[C---:B------:R-:W-:Y:S01]  /*4320*/  ISETP.GT.U32.AND.EX P6, PT, R38.reuse, RZ, PT, P6 ;  /* 0x000000ff2600720c */ /* 0x040fe20003fc4160 */
[----:B------:R-:W-:Y:S01]  /*4330*/  FMUL R17, R17, c[0x0][0x188] ;  /* 0x0000620011117a20 */ /* 0x000fe20000400000 */
[----:B------:R-:W-:Y:S01]  /*4340*/  ISETP.GT.U32.AND.EX P2, PT, R38, RZ, PT, P2 ;  /* 0x000000ff2600720c */ /* 0x000fe20003f44120 */
[----:B------:R-:W-:Y:S01]  /*4350*/  FMUL R20, R20, c[0x0][0x188] ;  /* 0x0000620014147a20 */ /* 0x000fe20000400000 */
[----:B------:R-:W-:-:S02]  /*4360*/  FSEL R33, R92, -INF , !P3 ;  /* 0xff8000005c217808 */ /* 0x000fc40005800000 */
[----:B------:R-:W-:Y:S01]  /*4370*/  ISETP.GT.U32.AND P3, PT, R12, R152, PT ;  /* 0x000000980c00720c */ /* 0x000fe20003f64070 */
[----:B------:R-:W-:Y:S01]  /*4380*/  FMUL R12, R35, c[0x0][0x188] ;  /* 0x00006200230c7a20 */ /* 0x000fe20000400000 */
[----:B------:R-:W-:Y:S02]  /*4390*/  FSEL R175, R17, -INF , !P6 ;  /* 0xff80000011af7808 */ /* 0x000fe40007000000 */
[----:B------:R-:W-:Y:S02]  /*43a0*/  FSEL R172, R20, -INF , !P2 ;  /* 0xff80000014ac7808 */ /* 0x000fe40005000000 */
[CC--:B------:R-:W-:Y:S02]  /*43b0*/  ISETP.GT.U32.AND P6, PT, R9.reuse, R2.reuse, PT ;  /* 0x000000020900720c */ /* 0x0c0fe40003fc4070 */
[----:B------:R-:W-:Y:S01]  /*43c0*/  ISETP.GE.U32.AND P2, PT, R9, R2, PT ;  /* 0x000000020900720c */ /* 0x000fe20003f46070 */
[----:B------:R-:W-:Y:S01]  /*43d0*/  FMUL R20, R88, c[0x0][0x188] ;  /* 0x0000620058147a20 */ /* 0x000fe20000400000 */
[----:B------:R-:W-:Y:S01]  /*43e0*/  ISETP.GT.U32.AND.EX P5, PT, R38, RZ, PT, P5 ;  /* 0x000000ff2600720c */ /* 0x000fe20003fa4150 */
[----:B------:R-:W-:Y:S01]  /*43f0*/  FMUL R24, R94, c[0x0][0x188] ;  /* 0x000062005e187a20 */ /* 0x000fe20000400000 */
[C---:B------:R-:W-:Y:S01]  /*4400*/  ISETP.GT.U32.AND.EX P6, PT, R38.reuse, RZ, PT, P6 ;  /* 0x000000ff2600720c */ /* 0x040fe20003fc4160 */
[----:B------:R-:W-:Y:S01]  /*4410*/  FMUL R88, R89, c[0x0][0x188] ;  /* 0x0000620059587a20 */ /* 0x000fe20000400000 */
[----:B------:R-:W-:-:S02]  /*4420*/  ISETP.GE.U32.AND.EX P2, PT, R38, RZ, PT, P2 ;  /* 0x000000ff2600720c */ /* 0x000fc40003f46120 */
[----:B------:R-:W-:Y:S02]  /*4430*/  FSEL R12, R12, -INF , !P5 ;  /* 0xff8000000c0c7808 */ /* 0x000fe40006800000 */
[----:B------:R-:W-:Y:S01]  /*4440*/  ISETP.GT.U32.AND P5, PT, R14, R152, PT ;  /* 0x000000980e00720c */ /* 0x000fe20003fa4070 */
[----:B------:R-:W-:Y:S01]  /*4450*/  FMUL R14, R25, c[0x0][0x188] ;  /* 0x00006200190e7a20 */ /* 0x000fe20000400000 */
[----:B------:R-:W-:Y:S02]  /*4460*/  ISETP.GT.U32.AND.EX P1, PT, R38, RZ, PT, P1 ;  /* 0x000000ff2600720c */ /* 0x000fe40003f24110 */
[----:B------:R-:W-:Y:S02]  /*4470*/  FSEL R20, R20, -INF , !P6 ;  /* 0xff80000014147808 */ /* 0x000fe40007000000 */
[----:B------:R-:W-:Y:S02]  /*4480*/  FSEL R24, R24, -INF , !P6 ;  /* 0xff80000018187808 */ /* 0x000fe40007000000 */
[----:B------:R-:W-:-:S02]  /*4490*/  FSEL R88, R88, -INF , !P2 ;  /* 0xff80000058587808 */ /* 0x000fc40005000000 */
[CC--:B------:R-:W-:Y:S02]  /*44a0*/  ISETP.GT.U32.AND P6, PT, R9.reuse, R152.reuse, PT ;  /* 0x000000980900720c */ /* 0x0c0fe40003fc4070 */
[-C--:B------:R-:W-:Y:S01]  /*44b0*/  ISETP.GE.U32.AND P2, PT, R9, R152.reuse, PT ;  /* 0x000000980900720c */ /* 0x080fe20003f46070 */
[----:B------:R-:W-:Y:S01]  /*44c0*/  FMUL R35, R90, c[0x0][0x188] ;  /* 0x000062005a237a20 */ /* 0x000fe20000400000 */
[----:B------:R-:W-:Y:S01]  /*44d0*/  FSEL R14, R14, -INF , !P1 ;  /* 0xff8000000e0e7808 */ /* 0x000fe20004800000 */
[----:B------:R-:W-:Y:S01]  /*44e0*/  FMUL R25, R91, c[0x0][0x188] ;  /* 0x000062005b197a20 */ /* 0x000fe20000400000 */
[----:B------:R-:W-:Y:S02]  /*44f0*/  ISETP.GT.U32.AND P1, PT, R15, R152, PT ;  /* 0x000000980f00720c */ /* 0x000fe40003f24070 */
[C---:B------:R-:W-:Y:S02]  /*4500*/  ISETP.GT.U32.AND.EX P6, PT, R38.reuse, RZ, PT, P6 ;  /* 0x000000ff2600720c */ /* 0x040fe40003fc4160 */
[----:B------:R-:W-:-:S02]  /*4510*/  ISETP.GE.U32.AND.EX P2, PT, R38, RZ, PT, P2 ;  /* 0x000000ff2600720c */ /* 0x000fc40003f46120 */
[----:B------:R-:W-:Y:S02]  /*4520*/  LOP3.LUT R15, R9, 0x39, RZ, 0xfc, !PT ;  /* 0x00000039090f7812 */ /* 0x000fe400078efcff */
[----:B------:R-:W-:Y:S02]  /*4530*/  FSEL R35, R35, -INF , !P6 ;  /* 0xff80000023237808 */ /* 0x000fe40007000000 */
[----:B------:R-:W-:Y:S02]  /*4540*/  FSEL R25, R25, -INF , !P2 ;  /* 0xff80000019197808 */ /* 0x000fe40005000000 */
[C---:B------:R-:W-:Y:S02]  /*4550*/  ISETP.GT.U32.AND P6, PT, R15.reuse, R2, PT ;  /* 0x000000020f00720c */ /* 0x040fe40003fc4070 */
[----:B------:R-:W-:Y:S02]  /*4560*/  ISETP.GT.U32.AND P2, PT, R15, R152, PT ;  /* 0x000000980f00720c */ /* 0x000fe40003f44070 */
[----:B------:R-:W-:-:S04]  /*4570*/  FMNMX R15, R20, R88, !PT ;  /* 0x00000058140f7209 */ /* 0x000fc80007800000 */
[----:B------:R-:W-:Y:S01]  /*4580*/  FMNMX R15, R33, R15, !PT ;  /* 0x0000000f210f7209 */ /* 0x000fe20007800000 */
[----:B------:R-:W-:Y:S01]  /*4590*/  FMUL R21, R21, c[0x0][0x188] ;  /* 0x0000620015157a20 */ /* 0x000fe20000400000 */
[----:B------:R-:W-:Y:S02]  /*45a0*/  ISETP.GT.U32.AND.EX P6, PT, R38, RZ, PT, P6 ;  /* 0x000000ff2600720c */ /* 0x000fe40003fc4160 */
[----:B------:R-:W-:Y:S02]  /*45b0*/  FMNMX R15, R10, R15, !PT ;  /* 0x0000000f0a0f7209 */ /* 0x000fe40007800000 */
[----:B------:R-:W-:Y:S02]  /*45c0*/  LOP3.LUT R9, R9, 0x20, RZ, 0xfc, !PT ;  /* 0x0000002009097812 */ /* 0x000fe400078efcff */
[----:B------:R-:W-:Y:S02]  /*45d0*/  FMNMX R16, R166, R15, !PT ;  /* 0x0000000fa6107209 */ /* 0x000fe40007800000 */
[----:B------:R-:W-:-:S02]  /*45e0*/  FSEL R171, R21, -INF , !P6 ;  /* 0xff80000015ab7808 */ /* 0x000fc40007000000 */
[----:B------:R-:W-:Y:S01]  /*45f0*/  ISETP.GT.U32.AND P6, PT, R9, R2, PT ;  /* 0x000000020900720c */ /* 0x000fe20003fc4070 */
[----:B------:R-:W-:Y:S01]  /*4600*/  FMUL R32, R32, c[0x0][0x188] ;  /* 0x0000620020207a20 */ /* 0x000fe20000400000 */
[----:B------:R-:W-:Y:S02]  /*4610*/  FMNMX R16, R167, R16, !PT ;  /* 0x00000010a7107209 */ /* 0x000fe40007800000 */
[----:B------:R-:W-:Y:S02]  /*4620*/  ISETP.GT.U32.AND.EX P6, PT, R38, RZ, PT, P6 ;  /* 0x000000ff2600720c */ /* 0x000fe40003fc4160 */
[----:B------:R-:W-:Y:S02]  /*4630*/  FMNMX R16, R165, R16, !PT ;  /* 0x00000010a5107209 */ /* 0x000fe40007800000 */
[----:B------:R-:W-:Y:S02]  /*4640*/  FSEL R15, R32, -INF , !P6 ;  /* 0xff800000200f7808 */ /* 0x000fe40007000000 */
[----:B------:R-:W-:-:S02]  /*4650*/  ISETP.GT.U32.AND P6, PT, R9, R152, PT ;  /* 0x000000980900720c */ /* 0x000fc40003fc4070 */
[----:B------:R-:W-:Y:S02]  /*4660*/  FMNMX R9, R164, R16, !PT ;  /* 0x00000010a4097209 */ /* 0x000fe40007800000 */
[----:B------:R-:W-:Y:S02]  /*4670*/  FMNMX R21, R35, R25, !PT ;  /* 0x0000001923157209 */ /* 0x000fe40007800000 */
[----:B------:R-:W-:Y:S02]  /*4680*/  FMNMX R9, R15, R9, !PT ;  /* 0x000000090f097209 */ /* 0x000fe40007800000 */
[----:B------:R-:W-:Y:S02]  /*4690*/  FMNMX R21, R24, R21, !PT ;  /* 0x0000001518157209 */ /* 0x000fe40007800000 */
[----:B------:R-:W-:Y:S02]  /*46a0*/  FMNMX R9, R11, R9, !PT ;  /* 0x000000090b097209 */ /* 0x000fe40007800000 */
[----:B------:R-:W-:-:S02]  /*46b0*/  FMNMX R21, R95, R21, !PT ;  /* 0x000000155f157209 */ /* 0x000fc40007800000 */
[----:B------:R-:W-:Y:S02]  /*46c0*/  FMNMX R9, R13, R9, !PT ;  /* 0x000000090d097209 */ /* 0x000fe40007800000 */
[----:B------:R-:W-:Y:S02]  /*46d0*/  FMNMX R21, R31, R21, !PT ;  /* 0x000000151f157209 */ /* 0x000fe40007800000 */
[----:B------:R-:W-:Y:S02]  /*46e0*/  FMNMX R9, R14, R9, !PT ;  /* 0x000000090e097209 */ /* 0x000fe40007800000 */
[----:B------:R-:W-:Y:S01]  /*46f0*/  FMNMX R21, R30, R21, !PT ;  /* 0x000000151e157209 */ /* 0x000fe20007800000 */
[----:B------:R-:W-:Y:S01]  /*4700*/  FMUL R16, R34, c[0x0][0x188] ;  /* 0x0000620022107a20 */ /* 0x000fe20000400000 */
[----:B------:R-:W-:Y:S02]  /*4710*/  FMNMX R9, R176, R9, !PT ;  /* 0x00000009b0097209 */ /* 0x000fe40007800000 */
[----:B------:R-:W-:-:S02]  /*4720*/  ISETP.GT.U32.AND.EX P6, PT, R38, RZ, PT, P6 ;  /* 0x000000ff2600720c */ /* 0x000fc40003fc4160 */
[----:B------:R-:W-:Y:S02]  /*4730*/  FMNMX R21, R29, R21, !PT ;  /* 0x000000151d157209 */ /* 0x000fe40007800000 */
[----:B------:R-:W-:Y:S02]  /*4740*/  FMNMX R9, R175, R9, !PT ;  /* 0x00000009af097209 */ /* 0x000fe40007800000 */
[----:B------:R-:W-:Y:S02]  /*4750*/  FSEL R16, R16, -INF , !P6 ;  /* 0xff80000010107808 */ /* 0x000fe40007000000 */
[----:B------:R-:W-:Y:S01]  /*4760*/  FMNMX R21, R28, R21, !PT ;  /* 0x000000151c157209 */ /* 0x000fe20007800000 */
[----:B------:R-:W-:Y:S01]  /*4770*/  FMUL R17, R26, c[0x0][0x188] ;  /* 0x000062001a117a20 */ /* 0x000fe20000400000 */
[----:B------:R-:W-:Y:S02]  /*4780*/  FMNMX R9, R172, R9, !PT ;  /* 0x00000009ac097209 */ /* 0x000fe40007800000 */
[----:B------:R-:W-:-:S02]  /*4790*/  ISETP.GT.U32.AND.EX P0, PT, R38, RZ, PT, P0 ;  /* 0x000000ff2600720c */ /* 0x000fc40003f04100 */
[----:B------:R-:W-:Y:S01]  /*47a0*/  FMNMX R26, R16, R21, !PT ;  /* 0x00000015101a7209 */ /* 0x000fe20007800000 */
[----:B------:R-:W-:Y:S01]  /*47b0*/  FMUL R27, R27, c[0x0][0x188] ;  /* 0x000062001b1b7a20 */ /* 0x000fe20000400000 */
[----:B------:R-:W-:Y:S02]  /*47c0*/  FMNMX R9, R171, R9, !PT ;  /* 0x00000009ab097209 */ /* 0x000fe40007800000 */
[----:B------:R-:W-:Y:S02]  /*47d0*/  ISETP.GT.U32.AND.EX P4, PT, R38, RZ, PT, P4 ;  /* 0x000000ff2600720c */ /* 0x000fe40003f84140 */
[----:B------:R-:W-:Y:S02]  /*47e0*/  FSEL R17, R17, -INF , !P0 ;  /* 0xff80000011117808 */ /* 0x000fe40004000000 */
[----:B------:R-:W-:Y:S01]  /*47f0*/  FMNMX R26, R12, R26, !PT ;  /* 0x0000001a0c1a7209 */ /* 0x000fe20007800000 */
[----:B------:R-:W-:Y:S01]  /*4800*/  FMUL R174, R18, c[0x0][0x188] ;  /* 0x0000620012ae7a20 */ /* 0x000fe20000400000 */
[----:B------:R-:W-:Y:S01]  /*4810*/  ISETP.GT.U32.AND.EX P3, PT, R38, RZ, PT, P3 ;  /* 0x000000ff2600720c */ /* 0x000fe20003f64130 */
[----:B------:R-:W0:Y:S01]  /*4820*/  SHFL.BFLY PT, R21, R9, 0x2, 0x1f ;  /* 0x0c401f0009157f89 */ /* 0x000e2200000e0000 */
[----:B------:R-:W-:-:S02]  /*4830*/  FSEL R18, R27, -INF , !P4 ;  /* 0xff8000001b127808 */ /* 0x000fc40006000000 */
[----:B------:R-:W-:Y:S01]  /*4840*/  FMNMX R26, R17, R26, !PT ;  /* 0x0000001a111a7209 */ /* 0x000fe20007800000 */
[----:B------:R-:W-:Y:S01]  /*4850*/  FMUL R173, R19, c[0x0][0x188] ;  /* 0x0000620013ad7a20 */ /* 0x000fe20000400000 */
[----:B------:R-:W-:Y:S02]  /*4860*/  ISETP.GT.U32.AND.EX P5, PT, R38, RZ, PT, P5 ;  /* 0x000000ff2600720c */ /* 0x000fe40003fa4150 */
[----:B------:R-:W-:Y:S02]  /*4870*/  FSEL R174, R174, -INF , !P3 ;  /* 0xff800000aeae7808 */ /* 0x000fe40005800000 */
[----:B------:R-:W-:Y:S01]  /*4880*/  FMNMX R19, R18, R26, !PT ;  /* 0x0000001a12137209 */ /* 0x000fe20007800000 */
[----:B------:R-:W-:Y:S01]  /*4890*/  FMUL R22, R22, c[0x0][0x188] ;  /* 0x0000620016167a20 */ /* 0x000fe20000400000 */
[----:B------:R-:W-:Y:S02]  /*48a0*/  ISETP.GT.U32.AND.EX P1, PT, R38, RZ, PT, P1 ;  /* 0x000000ff2600720c */ /* 0x000fe40003f24110 */
[----:B------:R-:W-:-:S02]  /*48b0*/  FSEL R173, R173, -INF , !P5 ;  /* 0xff800000adad7808 */ /* 0x000fc40006800000 */
[----:B------:R-:W-:Y:S01]  /*48c0*/  FMNMX R19, R174, R19, !PT ;  /* 0x00000013ae137209 */ /* 0x000fe20007800000 */
[----:B------:R-:W-:Y:S01]  /*48d0*/  FMUL R23, R23, c[0x0][0x188] ;  /* 0x0000620017177a20 */ /* 0x000fe20000400000 */
[----:B------:R-:W-:Y:S02]  /*48e0*/  ISETP.GT.U32.AND.EX P2, PT, R38, RZ, PT, P2 ;  /* 0x000000ff2600720c */ /* 0x000fe40003f44120 */
[----:B------:R-:W-:Y:S02]  /*48f0*/  FSEL R170, R22, -INF , !P1 ;  /* 0xff80000016aa7808 */ /* 0x000fe40004800000 */
[----:B------:R-:W-:Y:S02]  /*4900*/  FMNMX R19, R173, R19, !PT ;  /* 0x00000013ad137209 */ /* 0x000fe40007800000 */
[----:B------:R-:W-:Y:S02]  /*4910*/  FSEL R169, R23, -INF , !P2 ;  /* 0xff80000017a97808 */ /* 0x000fe40005000000 */
[----:B------:R-:W-:-:S04]  /*4920*/  FMNMX R19, R170, R19, !PT ;  /* 0x00000013aa137209 */ /* 0x000fc80007800000 */
[----:B------:R-:W-:Y:S02]  /*4930*/  FMNMX R19, R169, R19, !PT ;  /* 0x00000013a9137209 */ /* 0x000fe40007800000 */
[----:B0-----:R-:W-:-:S03]  /*4940*/  FMNMX R21, R9, R21, !PT ;  /* 0x0000001509157209 */ /* 0x001fc60007800000 */
[----:B------:R-:W0:Y:S04]  /*4950*/  SHFL.BFLY PT, R22, R19, 0x2, 0x1f ;  /* 0x0c401f0013167f89 */ /* 0x000e2800000e0000 */
[----:B------:R-:W1:Y:S01]  /*4960*/  SHFL.BFLY PT, R9, R21, 0x1, 0x1f ;  /* 0x0c201f0015097f89 */ /* 0x000e6200000e0000 */
[----:B------:R-:W-:Y:S02]  /*4970*/  LOP3.LUT R32, R3, 0x40, RZ, 0x3c, !PT ;  /* 0x0000004003207812 */ /* 0x000fe400078e3cff */
[----:B0-----:R-:W-:Y:S02]  /*4980*/  FMNMX R22, R19, R22, !PT ;  /* 0x0000001613167209 */ /* 0x001fe40007800000 */
[----:B-1----:R-:W-:-:S03]  /*4990*/  FMNMX R9, R21, R9, !PT ;  /* 0x0000000915097209 */ /* 0x002fc60007800000 */
[----:B------:R-:W0:Y:S01]  /*49a0*/  SHFL.BFLY PT, R21, R22, 0x1, 0x1f ;  /* 0x0c201f0016157f89 */ /* 0x000e2200000e0000 */
[----:B------:R-:W-:-:S03]  /*49b0*/  FMNMX R9, R9, R37, !PT ;  /* 0x0000002509097209 */ /* 0x000fc60007800000 */
[----:B----4-:R-:W-:Y:S02]  /*49c0*/  STS.U16 [R3+0x8000], R112 ;  /* 0x0080007003007388 */ /* 0x010fe40000000400 */
[----:B------:R-:W-:Y:S02]  /*49d0*/  FADD R10, R10, -R9 ;  /* 0x800000090a0a7221 */ /* 0x000fe40000000000 */
[----:B--2---:R-:W-:Y:S04]  /*49e0*/  STS.U16 [R3+0x8400], R114 ;  /* 0x0084007203007388 */ /* 0x004fe80000000400 */
[----:B------:R-:W-:Y:S04]  /*49f0*/  STS.U16 [R3+0x8800], R113 ;  /* 0x0088007103007388 */ /* 0x000fe80000000400 */
[----:B------:R-:W-:Y:S04]  /*4a00*/  STS.U16 [R3+0x8c00], R106 ;  /* 0x008c006a03007388 */ /* 0x000fe80000000400 */
[----:B-----5:R-:W-:Y:S04]  /*4a10*/  STS.U16 [R3+0x9000], R107 ;  /* 0x0090006b03007388 */ /* 0x020fe80000000400 */
        /* <DEDUP_REMOVED lines=11> */
[----:B---3--:R-:W-:Y:S01]  /*4ad0*/  STS.U16 [R32+0x8200], R93 ;  /* 0x0082005d20007388 */ /* 0x008fe20000000400 */
[----:B------:R-:W-:-:S03]  /*4ae0*/  FMUL R10, R10, 1.4426950216293334961 ;  /* 0x3fb8aa3b0a0a7820 */ /* 0x000fc60000400000 */
[----:B------:R-:W-:Y:S01]  /*4af0*/  STS.U16 [R32+0x8600], R39 ;  /* 0x0086002720007388 */ /* 0x000fe20000000400 */
[----:B0-----:R-:W-:-:S03]  /*4b00*/  FMNMX R22, R22, R21, !PT ;  /* 0x0000001516167209 */ /* 0x001fc60007800000 */
[----:B------:R-:W-:Y:S04]  /*4b10*/  STS.U16 [R32+0x8a00], R104 ;  /* 0x008a006820007388 */ /* 0x000fe80000000400 */
[----:B------:R-:W-:Y:S04]  /*4b20*/  STS.U16 [R32+0x8e00], R105 ;  /* 0x008e006920007388 */ /* 0x000fe80000000400 */
[----:B------:R-:W-:Y:S01]  /*4b30*/  STS.U16 [R32+0x9200], R117 ;  /* 0x0092007520007388 */ /* 0x000fe20000000400 */
[----:B------:R0:W-:Y:S03]  /*4b40*/  MUFU.EX2 R21, R10 ;  /* 0x0000000a00157308 */ /* 0x0001e60000000800 */
[----:B------:R-:W-:Y:S04]  /*4b50*/  STS.U16 [R32+0x9600], R101 ;  /* 0x0096006520007388 */ /* 0x000fe80000000400 */
[----:B------:R-:W-:Y:S01]  /*4b60*/  STS.U16 [R32+0x9a00], R116 ;  /* 0x009a007420007388 */ /* 0x000fe20000000400 */
[----:B0-----:R-:W-:-:S03]  /*4b70*/  FMNMX R10, R22, R36, !PT ;  /* 0x00000024160a7209 */ /* 0x001fc60007800000 */
[----:B------:R-:W-:Y:S04]  /*4b80*/  STS.U16 [R32+0x9e00], R115 ;  /* 0x009e007320007388 */ /* 0x000fe80000000400 */
[----:B------:R-:W-:Y:S04]  /*4b90*/  STS.U16 [R32+0xa200], R102 ;  /* 0x00a2006620007388 */ /* 0x000fe80000000400 */
[----:B------:R-:W-:Y:S04]  /*4ba0*/  STS.U16 [R32+0xa600], R103 ;  /* 0x00a6006720007388 */ /* 0x000fe80000000400 */
[----:B------:R-:W-:Y:S01]  /*4bb0*/  STS.U16 [R32+0xaa00], R100 ;  /* 0x00aa006420007388 */ /* 0x000fe20000000400 */
[----:B------:R-:W-:-:S03]  /*4bc0*/  FADD R25, R25, -R10 ;  /* 0x8000000a19197221 */ /* 0x000fc60000000000 */
[----:B------:R-:W-:Y:S04]  /*4bd0*/  STS.U16 [R32+0xae00], R126 ;  /* 0x00ae007e20007388 */ /* 0x000fe80000000400 */
[----:B------:R-:W-:Y:S04]  /*4be0*/  STS.U16 [R32+0xb200], R127 ;  /* 0x00b2007f20007388 */ /* 0x000fe80000000400 */
[----:B------:R0:W-:Y:S04]  /*4bf0*/  STS.U16 [R32+0xb600], R131 ;  /* 0x00b6008320007388 */ /* 0x0001e80000000400 */
[----:B------:R3:W-:Y:S01]  /*4c00*/  STS.U16 [R32+0xba00], R136 ;  /* 0x00ba008820007388 */ /* 0x0007e20000000400 */
[----:B------:R-:W-:-:S03]  /*4c10*/  FMUL R26, R25, 1.4426950216293334961 ;  /* 0x3fb8aa3b191a7820 */ /* 0x000fc60000400000 */
[----:B------:R4:W-:Y:S04]  /*4c20*/  STS.U16 [R32+0xbe00], R137 ;  /* 0x00be008920007388 */ /* 0x0009e80000000400 */
[----:B------:R-:W-:Y:S01]  /*4c30*/  BAR.SYNC.DEFER_BLOCKING 0x0 ;  /* 0x0000000000007b1d */ /* 0x000fe20000010000 */
[----:B------:R-:W-:Y:S02]  /*4c40*/  FADD R25, R24, -R10 ;  /* 0x8000000a18197221 */ /* 0x000fe40000000000 */
[----:B------:R-:W-:-:S03]  /*4c50*/  FADD R23, -R9, R37 ;  /* 0x0000002509177221 */ /* 0x000fc60000000100 */
[----:B------:R5:W-:Y:S01]  /*4c60*/  MUFU.EX2 R24, R26 ;  /* 0x0000001a00187308 */ /* 0x000be20000000800 */
[----:B------:R-:W-:Y:S02]  /*4c70*/  FMUL R22, R23, 1.4426950216293334961 ;  /* 0x3fb8aa3b17167820 */ /* 0x000fe40000400000 */
[----:B-----5:R-:W-:-:S04]  /*4c80*/  FADD R26, -R10, R36 ;  /* 0x000000240a1a7221 */ /* 0x020fc80000000100 */
[----:B------:R-:W-:Y:S02]  /*4c90*/  FMUL R26, R26, 1.4426950216293334961 ;  /* 0x3fb8aa3b1a1a7820 */ /* 0x000fe40000400000 */
[--C-:B------:R-:W-:Y:S01]  /*4ca0*/  FADD R20, R20, -R9.reuse ;  /* 0x8000000914147221 */ /* 0x100fe20000000000 */
[----:B------:R-:W1:Y:S01]  /*4cb0*/  MUFU.EX2 R22, R22 ;  /* 0x0000001600167308 */ /* 0x000e620000000800 */
[----:B------:R-:W-:Y:S01]  /*4cc0*/  FADD R33, R33, -R9 ;  /* 0x8000000921217221 */ /* 0x000fe20000000000 */
[----:B------:R-:W-:Y:S01]  /*4cd0*/  LDSM.16.M88.4 R36, [R8+0x8400] ;  /* 0x008400000824783b */ /* 0x000fe20000000200 */
[----:B------:R-:W-:Y:S02]  /*4ce0*/  FMUL R20, R20, 1.4426950216293334961 ;  /* 0x3fb8aa3b14147820 */ /* 0x000fe40000400000 */
[----:B------:R-:W-:Y:S01]  /*4cf0*/  FADD R35, R35, -R10 ;  /* 0x8000000a23237221 */ /* 0x000fe20000000000 */
[----:B------:R-:W-:Y:S02]  /*4d00*/  LDSM.16.M88.4 R156, [R8+0xbc00] ;  /* 0x00bc0000089c783b */ /* 0x000fe40000000200 */
[----:B------:R-:W2:Y:S01]  /*4d10*/  MUFU.EX2 R26, R26 ;  /* 0x0000001a001a7308 */ /* 0x000ea20000000800 */
[----:B------:R-:W-:-:S07]  /*4d20*/  FMUL R23, R35, 1.4426950216293334961 ;  /* 0x3fb8aa3b23177820 */ /* 0x000fce0000400000 */
[----:B------:R5:W-:Y:S01]  /*4d30*/  MUFU.EX2 R168, R20 ;  /* 0x0000001400a87308 */ /* 0x000be20000000800 */
[----:B------:R-:W-:Y:S02]  /*4d40*/  FADD R88, R88, -R9 ;  /* 0x8000000958587221 */ /* 0x000fe40000000000 */
[----:B-----5:R-:W-:Y:S02]  /*4d50*/  FMUL R20, R33, 1.4426950216293334961 ;  /* 0x3fb8aa3b21147820 */ /* 0x020fe40000400000 */
[----:B------:R-:W5:Y:S01]  /*4d60*/  LDSM.16.M88.4 R32, [R8+0x8000] ;  /* 0x008000000820783b */ /* 0x000f620000000200 */
[----:B------:R-:W-:Y:S02]  /*4d70*/  FADD R95, R95, -R10 ;  /* 0x8000000a5f5f7221 */ /* 0x000fe40000000000 */
[C---:B-1----:R-:W-:Y:S02]  /*4d80*/  FMUL R128, R22.reuse, R44 ;  /* 0x0000002c16807220 */ /* 0x042fe40000400000 */
[----:B------:R-:W-:-:S02]  /*4d90*/  FMUL R129, R22, R45 ;  /* 0x0000002d16817220 */ /* 0x000fc40000400000 */
[C---:B--2---:R-:W-:Y:S02]  /*4da0*/  FMUL R130, R26.reuse, R46 ;  /* 0x0000002e1a827220 */ /* 0x044fe40000400000 */
[----:B0-----:R-:W-:Y:S02]  /*4db0*/  FMUL R131, R26, R47 ;  /* 0x0000002f1a837220 */ /* 0x001fe40000400000 */
[C---:B---3--:R-:W-:Y:S01]  /*4dc0*/  FMUL R136, R22.reuse, R40 ;  /* 0x0000002816887220 */ /* 0x048fe20000400000 */
[----:B------:R-:W0:Y:S01]  /*4dd0*/  LDSM.16.M88.4 R44, [R8+0xb400] ;  /* 0x00b40000082c783b */ /* 0x000e220000000200 */
[----:B----4-:R-:W-:Y:S02]  /*4de0*/  FMUL R137, R22, R41 ;  /* 0x0000002916897220 */ /* 0x010fe40000400000 */
[C---:B------:R-:W-:Y:S02]  /*4df0*/  FMUL R138, R26.reuse, R42 ;  /* 0x0000002a1a8a7220 */ /* 0x040fe40000400000 */
[----:B------:R-:W-:-:S02]  /*4e00*/  FMUL R139, R26, R43 ;  /* 0x0000002b1a8b7220 */ /* 0x000fc40000400000 */
[----:B------:R-:W1:Y:S01]  /*4e10*/  LDSM.16.M88.4 R40, [R8+0xb800] ;  /* 0x00b800000828783b */ /* 0x000e620000000200 */
[----:B------:R-:W-:Y:S02]  /*4e20*/  FMUL R19, R88, 1.4426950216293334961 ;  /* 0x3fb8aa3b58137820 */ /* 0x000fe40000400000 */
[----:B------:R-:W-:Y:S01]  /*4e30*/  FMUL R25, R25, 1.4426950216293334961 ;  /* 0x3fb8aa3b19197820 */ /* 0x000fe20000400000 */
[----:B------:R-:W-:Y:S01]  /*4e40*/  MUFU.EX2 R20, R20 ;  /* 0x0000001400147308 */ /* 0x000fe20000000800 */
[----:B------:R-:W-:Y:S01]  /*4e50*/  FMUL R27, R95, 1.4426950216293334961 ;  /* 0x3fb8aa3b5f1b7820 */ /* 0x000fe20000400000 */
[----:B------:R-:W-:Y:S06]  /*4e60*/  LDSM.16.M88.4 R88, [R8+0x8800] ;  /* 0x008800000858783b */ /* 0x000fec0000000200 */
[----:B------:R-:W2:Y:S08]  /*4e70*/  MUFU.EX2 R19, R19 ;  /* 0x0000001300137308 */ /* 0x000eb00000000800 */
[----:B------:R-:W3:Y:S08]  /*4e80*/  MUFU.EX2 R23, R23 ;  /* 0x0000001700177308 */ /* 0x000ef00000000800 */
[----:B------:R-:W-:Y:S08]  /*4e90*/  MUFU.EX2 R25, R25 ;  /* 0x0000001900197308 */ /* 0x000ff00000000800 */
[----:B------:R-:W4:Y:S01]  /*4ea0*/  MUFU.EX2 R27, R27 ;  /* 0x0000001b001b7308 */ /* 0x000f220000000800 */
[----:B------:R-:W-:-:S02]  /*4eb0*/  FMUL R116, R22, R56 ;  /* 0x0000003816747220 */ /* 0x000fc40000400000 */
[----:B------:R-:W-:Y:S02]  /*4ec0*/  FMUL R117, R22, R57 ;  /* 0x0000003916757220 */ /* 0x000fe40000400000 */
[C---:B------:R-:W-:Y:S02]  /*4ed0*/  FMUL R118, R26.reuse, R58 ;  /* 0x0000003a1a767220 */ /* 0x040fe40000400000 */
[----:B------:R-:W-:Y:S02]  /*4ee0*/  FMUL R119, R26, R59 ;  /* 0x0000003b1a777220 */ /* 0x000fe40000400000 */
[----:B------:R-:W0:Y:S01]  /*4ef0*/  LDSM.16.M88.4 R56, [R8+0xa800] ;  /* 0x00a800000838783b */ /* 0x000e220000000200 */
[C---:B------:R-:W-:Y:S01]  /*4f00*/  FMUL R148, R22.reuse, R84 ;  /* 0x0000005416947220 */ /* 0x040fe20000400000 */
[----:B--2---:R-:W-:Y:S01]  /*4f10*/  F2FP.PACK_AB R152, R19, R168 ;  /* 0x000000a81398723e */ /* 0x004fe200000000ff */
[----:B------:R-:W-:Y:S01]  /*4f20*/  FMUL R149, R22, R85 ;  /* 0x0000005516957220 */ /* 0x000fe20000400000 */
[----:B---3--:R-:W-:Y:S01]  /*4f30*/  F2FP.PACK_AB R153, R24, R23 ;  /* 0x000000171899723e */ /* 0x008fe200000000ff */
[C---:B------:R-:W-:Y:S01]  /*4f40*/  FMUL R150, R26.reuse, R86 ;  /* 0x000000561a967220 */ /* 0x040fe20000400000 */
[----:B------:R-:W-:Y:S01]  /*4f50*/  F2FP.PACK_AB R154, R21, R20 ;  /* 0x00000014159a723e */ /* 0x000fe200000000ff */
[----:B------:R-:W-:Y:S01]  /*4f60*/  FMUL R151, R26, R87 ;  /* 0x000000571a977220 */ /* 0x000fe20000400000 */
[----:B----4-:R-:W-:Y:S01]  /*4f70*/  F2FP.PACK_AB R155, R27, R25 ;  /* 0x000000191b9b723e */ /* 0x010fe200000000ff */
[C---:B------:R-:W-:Y:S01]  /*4f80*/  FMUL R104, R22.reuse, R80 ;  /* 0x0000005016687220 */ /* 0x040fe20000400000 */
[----:B------:R-:W-:Y:S01]  /*4f90*/  LDSM.16.M88.4 R84, [R8+0x8c00] ;  /* 0x008c00000854783b */ /* 0x000fe20000000200 */
[----:B------:R-:W-:-:S02]  /*4fa0*/  FMUL R105, R22, R81 ;  /* 0x0000005116697220 */ /* 0x000fc40000400000 */
[C---:B------:R-:W-:Y:S02]  /*4fb0*/  FMUL R106, R26.reuse, R82 ;  /* 0x000000521a6a7220 */ /* 0x040fe40000400000 */
[----:B------:R-:W-:Y:S01]  /*4fc0*/  FMUL R107, R26, R83 ;  /* 0x000000531a6b7220 */ /* 0x000fe20000400000 */
[----:B-----5:R-:W-:Y:S01]  /*4fd0*/  HMMA.16816.F32 R148, R152, R32, R148 ;  /* 0x000000209894723c */ /* 0x020fe20000001894 */
[C---:B------:R-:W-:Y:S01]  /*4fe0*/  FMUL R120, R22.reuse, R52 ;  /* 0x0000003416787220 */ /* 0x040fe20000400000 */
[----:B------:R-:W-:Y:S01]  /*4ff0*/  LDSM.16.M88.4 R80, [R8+0x9000] ;  /* 0x009000000850783b */ /* 0x000fe20000000200 */
[----:B------:R-:W-:Y:S02]  /*5000*/  FMUL R121, R22, R53 ;  /* 0x0000003516797220 */ /* 0x000fe40000400000 */
[C---:B------:R-:W-:Y:S02]  /*5010*/  FMUL R122, R26.reuse, R54 ;  /* 0x000000361a7a7220 */ /* 0x040fe40000400000 */
[----:B------:R-:W-:-:S02]  /*5020*/  FMUL R123, R26, R55 ;  /* 0x000000371a7b7220 */ /* 0x000fc40000400000 */
[----:B------:R-:W2:Y:S01]  /*5030*/  LDSM.16.M88.4 R52, [R8+0xac00] ;  /* 0x00ac00000834783b */ /* 0x000ea20000000200 */
[--C-:B------:R-:W-:Y:S02]  /*5040*/  FADD R32, R166, -R9.reuse ;  /* 0x80000009a6207221 */ /* 0x100fe40000000000 */
[--C-:B------:R-:W-:Y:S02]  /*5050*/  FADD R167, R167, -R9.reuse ;  /* 0x80000009a7a77221 */ /* 0x100fe40000000000 */
[--C-:B------:R-:W-:Y:S02]  /*5060*/  FADD R165, R165, -R9.reuse ;  /* 0x80000009a5a57221 */ /* 0x100fe40000000000 */
[----:B------:R-:W-:Y:S01]  /*5070*/  FADD R164, R164, -R9 ;  /* 0x80000009a4a47221 */ /* 0x000fe20000000000 */
[----:B------:R-:W-:Y:S01]  /*5080*/  HMMA.16816.F32 R104, R152, R36, R104 ;  /* 0x000000249868723c */ /* 0x000fe20000001868 */
[C---:B------:R-:W-:Y:S02]  /*5090*/  FMUL R140, R22.reuse, R140 ;  /* 0x0000008c168c7220 */ /* 0x040fe40000400000 */
[----:B------:R-:W-:-:S02]  /*50a0*/  FMUL R141, R22, R141 ;  /* 0x0000008d168d7220 */ /* 0x000fc40000400000 */
[C---:B------:R-:W-:Y:S02]  /*50b0*/  FMUL R142, R26.reuse, R142 ;  /* 0x0000008e1a8e7220 */ /* 0x040fe40000400000 */
[----:B------:R-:W-:Y:S02]  /*50c0*/  FMUL R143, R26, R143 ;  /* 0x0000008f1a8f7220 */ /* 0x000fe40000400000 */
[C---:B------:R-:W-:Y:S02]  /*50d0*/  FMUL R132, R22.reuse, R132 ;  /* 0x0000008416847220 */ /* 0x040fe40000400000 */
[----:B------:R-:W-:Y:S02]  /*50e0*/  FMUL R133, R22, R133 ;  /* 0x0000008516857220 */ /* 0x000fe40000400000 */
[C---:B------:R-:W-:Y:S02]  /*50f0*/  FMUL R134, R26.reuse, R134 ;  /* 0x000000861a867220 */ /* 0x040fe40000400000 */
[----:B------:R-:W-:-:S02]  /*5100*/  FMUL R135, R26, R135 ;  /* 0x000000871a877220 */ /* 0x000fc40000400000 */
[--C-:B------:R-:W-:Y:S02]  /*5110*/  FADD R31, R31, -R10.reuse ;  /* 0x8000000a1f1f7221 */ /* 0x100fe40000000000 */
[--C-:B------:R-:W-:Y:S02]  /*5120*/  FADD R30, R30, -R10.reuse ;  /* 0x8000000a1e1e7221 */ /* 0x100fe40000000000 */
[--C-:B------:R-:W-:Y:S02]  /*5130*/  FADD R29, R29, -R10.reuse ;  /* 0x8000000a1d1d7221 */ /* 0x100fe40000000000 */
[----:B------:R-:W-:Y:S02]  /*5140*/  FADD R28, R28, -R10 ;  /* 0x8000000a1c1c7221 */ /* 0x000fe40000000000 */
[C---:B------:R-:W-:Y:S02]  /*5150*/  FMUL R144, R22.reuse, R76 ;  /* 0x0000004c16907220 */ /* 0x040fe40000400000 */
[----:B------:R-:W-:-:S02]  /*5160*/  FMUL R145, R22, R77 ;  /* 0x0000004d16917220 */ /* 0x000fc40000400000 */
[C---:B------:R-:W-:Y:S02]  /*5170*/  FMUL R146, R26.reuse, R78 ;  /* 0x0000004e1a927220 */ /* 0x040fe40000400000 */
[----:B------:R-:W-:Y:S02]  /*5180*/  FMUL R147, R26, R79 ;  /* 0x0000004f1a937220 */ /* 0x000fe40000400000 */
[C---:B------:R-:W-:Y:S01]  /*5190*/  FMUL R92, R22.reuse, R72 ;  /* 0x00000048165c7220 */ /* 0x040fe20000400000 */
[----:B------:R-:W3:Y:S01]  /*51a0*/  LDSM.16.M88.4 R76, [R8+0x9400] ;  /* 0x00940000084c783b */ /* 0x000ee20000000200 */
[----:B------:R-:W-:Y:S02]  /*51b0*/  FMUL R93, R22, R73 ;  /* 0x00000049165d7220 */ /* 0x000fe40000400000 */
[C---:B------:R-:W-:Y:S02]  /*51c0*/  FMUL R94, R26.reuse, R74 ;  /* 0x0000004a1a5e7220 */ /* 0x040fe40000400000 */
[----:B------:R-:W-:-:S02]  /*51d0*/  FMUL R95, R26, R75 ;  /* 0x0000004b1a5f7220 */ /* 0x000fc40000400000 */
[C---:B------:R-:W-:Y:S01]  /*51e0*/  FMUL R96, R22.reuse, R68 ;  /* 0x0000004416607220 */ /* 0x040fe20000400000 */
[----:B------:R-:W4:Y:S01]  /*51f0*/  LDSM.16.M88.4 R72, [R8+0x9800] ;  /* 0x009800000848783b */ /* 0x000f220000000200 */
[----:B------:R-:W-:Y:S02]  /*5200*/  FMUL R97, R22, R69 ;  /* 0x0000004516617220 */ /* 0x000fe40000400000 */
[C---:B------:R-:W-:Y:S02]  /*5210*/  FMUL R98, R26.reuse, R70 ;  /* 0x000000461a627220 */ /* 0x040fe40000400000 */
[----:B------:R-:W-:Y:S02]  /*5220*/  FMUL R99, R26, R71 ;  /* 0x000000471a637220 */ /* 0x000fe40000400000 */
[C---:B------:R-:W-:Y:S01]  /*5230*/  FMUL R100, R22.reuse, R64 ;  /* 0x0000004016647220 */ /* 0x040fe20000400000 */
[----:B------:R-:W5:Y:S01]  /*5240*/  LDSM.16.M88.4 R68, [R8+0x9c00] ;  /* 0x009c00000844783b */ /* 0x000f620000000200 */
[----:B------:R-:W-:-:S02]  /*5250*/  FMUL R101, R22, R65 ;  /* 0x0000004116657220 */ /* 0x000fc40000400000 */
[C---:B------:R-:W-:Y:S02]  /*5260*/  FMUL R102, R26.reuse, R66 ;  /* 0x000000421a667220 */ /* 0x040fe40000400000 */
[----:B------:R-:W-:Y:S02]  /*5270*/  FMUL R103, R26, R67 ;  /* 0x000000431a677220 */ /* 0x000fe40000400000 */
[C---:B------:R-:W-:Y:S01]  /*5280*/  FMUL R112, R22.reuse, R60 ;  /* 0x0000003c16707220 */ /* 0x040fe20000400000 */
[----:B------:R-:W2:Y:S01]  /*5290*/  LDSM.16.M88.4 R64, [R8+0xa000] ;  /* 0x00a000000840783b */ /* 0x000ea20000000200 */
[----:B------:R-:W-:Y:S02]  /*52a0*/  FMUL R113, R22, R61 ;  /* 0x0000003d16717220 */ /* 0x000fe40000400000 */
[C---:B------:R-:W-:Y:S02]  /*52b0*/  FMUL R114, R26.reuse, R62 ;  /* 0x0000003e1a727220 */ /* 0x040fe40000400000 */
[----:B------:R-:W-:-:S02]  /*52c0*/  FMUL R115, R26, R63 ;  /* 0x0000003f1a737220 */ /* 0x000fc40000400000 */
[C---:B------:R-:W-:Y:S01]  /*52d0*/  FMUL R124, R22.reuse, R48 ;  /* 0x00000030167c7220 */ /* 0x040fe20000400000 */
[----:B------:R-:W2:Y:S01]  /*52e0*/  LDSM.16.M88.4 R60, [R8+0xa400] ;  /* 0x00a40000083c783b */ /* 0x000ea20000000200 */
[----:B------:R-:W-:Y:S02]  /*52f0*/  FMUL R125, R22, R49 ;  /* 0x00000031167d7220 */ /* 0x000fe40000400000 */
[C---:B------:R-:W-:Y:S02]  /*5300*/  FMUL R126, R26.reuse, R50 ;  /* 0x000000321a7e7220 */ /* 0x040fe40000400000 */
[----:B------:R-:W-:Y:S02]  /*5310*/  FMUL R127, R26, R51 ;  /* 0x000000331a7f7220 */ /* 0x000fe40000400000 */
[----:B------:R-:W2:Y:S01]  /*5320*/  LDSM.16.M88.4 R48, [R8+0xb000] ;  /* 0x00b000000830783b */ /* 0x000ea20000000200 */
[----:B------:R-:W-:Y:S02]  /*5330*/  FMUL R32, R32, 1.4426950216293334961 ;  /* 0x3fb8aa3b20207820 */ /* 0x000fe40000400000 */
[----:B------:R-:W-:-:S02]  /*5340*/  FMUL R33, R167, 1.4426950216293334961 ;  /* 0x3fb8aa3ba7217820 */ /* 0x000fc40000400000 */
[----:B------:R-:W-:Y:S02]  /*5350*/  FMUL R36, R165, 1.4426950216293334961 ;  /* 0x3fb8aa3ba5247820 */ /* 0x000fe40000400000 */
[----:B------:R-:W-:Y:S02]  /*5360*/  FMUL R37, R164, 1.4426950216293334961 ;  /* 0x3fb8aa3ba4257820 */ /* 0x000fe40000400000 */
[----:B------:R-:W-:Y:S02]  /*5370*/  FMUL R31, R31, 1.4426950216293334961 ;  /* 0x3fb8aa3b1f1f7820 */ /* 0x000fe40000400000 */
[----:B------:R-:W-:Y:S02]  /*5380*/  FMUL R30, R30, 1.4426950216293334961 ;  /* 0x3fb8aa3b1e1e7820 */ /* 0x000fe40000400000 */
[----:B------:R-:W-:Y:S02]  /*5390*/  FMUL R29, R29, 1.4426950216293334961 ;  /* 0x3fb8aa3b1d1d7820 */ /* 0x000fe40000400000 */
[----:B------:R-:W-:Y:S01]  /*53a0*/  FMUL R28, R28, 1.4426950216293334961 ;  /* 0x3fb8aa3b1c1c7820 */ /* 0x000fe20000400000 */
[C---:B0-----:R-:W-:Y:S01]  /*53b0*/  HMMA.16816.F32 R140, R152.reuse, R44, R140 ;  /* 0x0000002c988c723c */ /* 0x041fe2000000188c */
[----:B------:R-:W-:Y:S07]  /*53c0*/  MUFU.EX2 R32, R32 ;  /* 0x0000002000207308 */ /* 0x000fee0000000800 */
[----:B-1----:R-:W-:Y:S01]  /*53d0*/  HMMA.16816.F32 R132, R152, R40, R132 ;  /* 0x000000289884723c */ /* 0x002fe20000001884 */
[----:B------:R-:W-:Y:S08]  /*53e0*/  MUFU.EX2 R33, R33 ;  /* 0x0000002100217308 */ /* 0x000ff00000000800 */
[----:B------:R-:W-:Y:S08]  /*53f0*/  MUFU.EX2 R36, R36 ;  /* 0x0000002400247308 */ /* 0x000ff00000000800 */
[----:B------:R-:W-:Y:S08]  /*5400*/  MUFU.EX2 R37, R37 ;  /* 0x0000002500257308 */ /* 0x000ff00000000800 */
[----:B------:R-:W-:Y:S08]  /*5410*/  MUFU.EX2 R40, R31 ;  /* 0x0000001f00287308 */ /* 0x000ff00000000800 */
[----:B------:R-:W0:Y:S08]  /*5420*/  MUFU.EX2 R41, R30 ;  /* 0x0000001e00297308 */ /* 0x000e300000000800 */
[----:B------:R0:W-:Y:S08]  /*5430*/  MUFU.EX2 R44, R29 ;  /* 0x0000001d002c7308 */ /* 0x0001f00000000800 */
[----:B------:R1:W2:Y:S01]  /*5440*/  MUFU.EX2 R45, R28 ;  /* 0x0000001c002d7308 */ /* 0x0002a20000000800 */
[----:B------:R-:W-:-:S02]  /*5450*/  FMUL R108, R22, R108 ;  /* 0x0000006c166c7220 */ /* 0x000fc40000400000 */
[----:B------:R-:W-:Y:S02]  /*5460*/  FMUL R109, R22, R109 ;  /* 0x0000006d166d7220 */ /* 0x000fe40000400000 */
[C---:B------:R-:W-:Y:S02]  /*5470*/  FMUL R110, R26.reuse, R110 ;  /* 0x0000006e1a6e7220 */ /* 0x040fe40000400000 */
[----:B------:R-:W-:Y:S01]  /*5480*/  FMUL R111, R26, R111 ;  /* 0x0000006f1a6f7220 */ /* 0x000fe20000400000 */
[----:B0-----:R-:W-:Y:S01]  /*5490*/  F2FP.PACK_AB R29, R41, R40 ;  /* 0x00000028291d723e */ /* 0x001fe200000000ff */
[--C-:B------:R-:W-:Y:S01]  /*54a0*/  FADD R15, R15, -R9.reuse ;  /* 0x800000090f0f7221 */ /* 0x100fe20000000000 */
[----:B-1----:R-:W-:Y:S01]  /*54b0*/  F2FP.PACK_AB R28, R33, R32 ;  /* 0x00000020211c723e */ /* 0x002fe200000000ff */
[--C-:B------:R-:W-:Y:S01]  /*54c0*/  FADD R11, R11, -R9.reuse ;  /* 0x800000090b0b7221 */ /* 0x100fe20000000000 */
[----:B------:R-:W-:Y:S01]  /*54d0*/  F2FP.PACK_AB R30, R37, R36 ;  /* 0x00000024251e723e */ /* 0x000fe200000000ff */
[----:B------:R-:W-:-:S02]  /*54e0*/  FADD R14, R14, -R9 ;  /* 0x800000090e0e7221 */ /* 0x000fc40000000000 */
[----:B------:R-:W-:Y:S01]  /*54f0*/  FADD R12, R12, -R10 ;  /* 0x8000000a0c0c7221 */ /* 0x000fe20000000000 */
[----:B--2---:R-:W-:Y:S01]  /*5500*/  F2FP.PACK_AB R31, R45, R44 ;  /* 0x0000002c2d1f723e */ /* 0x004fe200000000ff */
[C---:B------:R-:W-:Y:S01]  /*5510*/  HMMA.16816.F32 R108, R152.reuse, R56, R108 ;  /* 0x00000038986c723c */ /* 0x040fe2000000186c */
[----:B------:R-:W-:Y:S02]  /*5520*/  FMUL R15, R15, 1.4426950216293334961 ;  /* 0x3fb8aa3b0f0f7820 */ /* 0x000fe40000400000 */
[----:B------:R-:W-:Y:S02]  /*5530*/  FMUL R11, R11, 1.4426950216293334961 ;  /* 0x3fb8aa3b0b0b7820 */ /* 0x000fe40000400000 */
[----:B------:R-:W-:Y:S02]  /*5540*/  FADD R13, R13, -R9 ;  /* 0x800000090d0d7221 */ /* 0x000fe40000000000 */
[----:B------:R-:W-:Y:S01]  /*5550*/  FMUL R14, R14, 1.4426950216293334961 ;  /* 0x3fb8aa3b0e0e7820 */ /* 0x000fe20000400000 */
[----:B------:R-:W-:Y:S01]  /*5560*/  HMMA.16816.F32 R144, R152, R88, R144 ;  /* 0x000000589890723c */ /* 0x000fe20000001890 */
[----:B------:R-:W-:-:S06]  /*5570*/  FMUL R12, R12, 1.4426950216293334961 ;  /* 0x3fb8aa3b0c0c7820 */ /* 0x000fcc0000400000 */
[----:B------:R-:W-:Y:S01]  /*5580*/  LOP3.LUT R89, R8, 0x40, RZ, 0x3c, !PT ;  /* 0x0000004008597812 */ /* 0x000fe200078e3cff */
[----:B------:R-:W-:Y:S01]  /*5590*/  HMMA.16816.F32 R104, R28, R38, R104 ;  /* 0x000000261c68723c */ /* 0x000fe20000001868 */
[----:B------:R0:W-:Y:S01]  /*55a0*/  MUFU.EX2 R38, R11 ;  /* 0x0000000b00267308 */ /* 0x0001e20000000800 */
[C---:B------:R-:W-:Y:S02]  /*55b0*/  FMUL R160, R22.reuse, R160 ;  /* 0x000000a016a07220 */ /* 0x040fe40000400000 */
[----:B------:R-:W-:-:S04]  /*55c0*/  FMUL R161, R22, R161 ;  /* 0x000000a116a17220 */ /* 0x000fc80000400000 */
[----:B------:R-:W-:Y:S01]  /*55d0*/  HMMA.16816.F32 R148, R28, R34, R148 ;  /* 0x000000221c94723c */ /* 0x000fe20000001894 */
[----:B------:R-:W1:Y:S01]  /*55e0*/  MUFU.EX2 R34, R15 ;  /* 0x0000000f00227308 */ /* 0x000e620000000800 */
[----:B0-----:R-:W-:Y:S02]  /*55f0*/  FMUL R11, R13, 1.4426950216293334961 ;  /* 0x3fb8aa3b0d0b7820 */ /* 0x001fe40000400000 */
[----:B------:R-:W-:-:S04]  /*5600*/  FMUL R162, R26, R162 ;  /* 0x000000a21aa27220 */ /* 0x000fc80000400000 */
[----:B------:R-:W-:Y:S01]  /*5610*/  HMMA.16816.F32 R140, R28, R46, R140 ;  /* 0x0000002e1c8c723c */ /* 0x000fe2000000188c */
[----:B------:R-:W-:Y:S01]  /*5620*/  MUFU.EX2 R46, R14 ;  /* 0x0000000e002e7308 */ /* 0x000fe20000000800 */
[----:B------:R-:W-:Y:S02]  /*5630*/  FMUL R163, R26, R163 ;  /* 0x000000a31aa37220 */ /* 0x000fe40000400000 */
[--C-:B------:R-:W-:Y:S02]  /*5640*/  FADD R16, R16, -R10.reuse ;  /* 0x8000000a10107221 */ /* 0x100fe40000000000 */
[----:B------:R-:W-:-:S03]  /*5650*/  FADD R18, R18, -R10 ;  /* 0x8000000a12127221 */ /* 0x000fc60000000000 */
[----:B------:R0:W-:Y:S01]  /*5660*/  MUFU.EX2 R39, R12 ;  /* 0x0000000c00277308 */ /* 0x0001e20000000800 */
[----:B------:R-:W-:Y:S01]  /*5670*/  FADD R19, R168, R19 ;  /* 0x00000013a8137221 */ /* 0x000fe20000000000 */
[----:B------:R-:W-:Y:S01]  /*5680*/  HMMA.16816.F32 R128, R152, R52, R128 ;  /* 0x000000349880723c */ /* 0x000fe20000001880 */
[----:B------:R-:W-:Y:S01]  /*5690*/  FMUL R16, R16, 1.4426950216293334961 ;  /* 0x3fb8aa3b10107820 */ /* 0x000fe20000400000 */
[----:B0-----:R-:W0:Y:S01]  /*56a0*/  LDSM.16.M88.4 R12, [R89+0xa800] ;  /* 0x00a80000590c783b */ /* 0x001e220000000200 */
[----:B------:R-:W-:Y:S02]  /*56b0*/  FMUL R18, R18, 1.4426950216293334961 ;  /* 0x3fb8aa3b12127820 */ /* 0x000fe40000400000 */
[----:B------:R-:W-:-:S03]  /*56c0*/  FADD R19, R20, R19 ;  /* 0x0000001314137221 */ /* 0x000fc60000000000 */
[----:B------:R-:W-:Y:S01]  /*56d0*/  HMMA.16816.F32 R92, R152, R84, R92 ;  /* 0x00000054985c723c */ /* 0x000fe2000000185c */
[----:B------:R-:W-:Y:S01]  /*56e0*/  FADD R88, R17, -R10 ;  /* 0x8000000a11587221 */ /* 0x000fe20000000000 */
[----:B------:R-:W2:Y:S01]  /*56f0*/  MUFU.EX2 R35, R16 ;  /* 0x0000001000237308 */ /* 0x000ea20000000800 */
[----:B------:R-:W-:Y:S02]  /*5700*/  FADD R21, R21, R19 ;  /* 0x0000001315157221 */ /* 0x000fe40000000000 */
[----:B------:R-:W-:-:S03]  /*5710*/  FMUL R88, R88, 1.4426950216293334961 ;  /* 0x3fb8aa3b58587820 */ /* 0x000fc60000400000 */
[C---:B------:R-:W-:Y:S02]  /*5720*/  HMMA.16816.F32 R96, R152.reuse, R80, R96 ;  /* 0x000000509860723c */ /* 0x040fe40000001860 */
[----:B------:R1:W-:Y:S06]  /*5730*/  MUFU.EX2 R47, R18 ;  /* 0x00000012002f7308 */ /* 0x0003ec0000000800 */
[C---:B---3--:R-:W-:Y:S01]  /*5740*/  HMMA.16816.F32 R100, R152.reuse, R76, R100 ;  /* 0x0000004c9864723c */ /* 0x048fe20000001864 */
[----:B-1----:R-:W1:Y:S07]  /*5750*/  LDSM.16.M88.4 R16, [R89+0xac00] ;  /* 0x00ac00005910783b */ /* 0x002e6e0000000200 */
[C---:B----4-:R-:W-:Y:S08]  /*5760*/  HMMA.16816.F32 R112, R152.reuse, R72, R112 ;  /* 0x000000489870723c */ /* 0x050ff00000001870 */
[C---:B-----5:R-:W-:Y:S08]  /*5770*/  HMMA.16816.F32 R116, R152.reuse, R68, R116 ;  /* 0x000000449874723c */ /* 0x060ff00000001874 */
[C---:B------:R-:W-:Y:S08]  /*5780*/  HMMA.16816.F32 R120, R152.reuse, R64, R120 ;  /* 0x000000409878723c */ /* 0x040ff00000001878 */
[C---:B------:R-:W-:Y:S08]  /*5790*/  HMMA.16816.F32 R124, R152.reuse, R60, R124 ;  /* 0x0000003c987c723c */ /* 0x040ff0000000187c */
[C---:B------:R-:W-:Y:S08]  /*57a0*/  HMMA.16816.F32 R136, R152.reuse, R48, R136 ;  /* 0x000000309888723c */ /* 0x040ff00000001888 */
[----:B------:R-:W-:Y:S01]  /*57b0*/  HMMA.16816.F32 R160, R152, R156, R160 ;  /* 0x0000009c98a0723c */ /* 0x000fe200000018a0 */
[----:B------:R-:W3:Y:S07]  /*57c0*/  MUFU.EX2 R11, R11 ;  /* 0x0000000b000b7308 */ /* 0x000eee0000000800 */
[----:B------:R-:W-:Y:S01]  /*57d0*/  HMMA.16816.F32 R108, R28, R58, R108 ;  /* 0x0000003a1c6c723c */ /* 0x000fe2000000186c */
[----:B------:R-:W4:Y:S01]  /*57e0*/  MUFU.EX2 R88, R88 ;  /* 0x0000005800587308 */ /* 0x000f220000000800 */
[----:B------:R-:W-:Y:S01]  /*57f0*/  FADD R23, R23, R24 ;  /* 0x0000001817177221 */ /* 0x000fe20000000000 */
[----:B------:R-:W-:Y:S03]  /*5800*/  LDSM.16.M88.4 R56, [R89+0x9c00] ;  /* 0x009c00005938783b */ /* 0x000fe60000000200 */
[----:B------:R-:W-:-:S02]  /*5810*/  FADD R25, R25, R23 ;  /* 0x0000001719197221 */ /* 0x000fc40000000000 */
[----:B------:R-:W-:Y:S01]  /*5820*/  HMMA.16816.F32 R128, R28, R54, R128 ;  /* 0x000000361c80723c */ /* 0x000fe20000001880 */
[----:B------:R-:W-:Y:S01]  /*5830*/  FADD R21, R32, R21 ;  /* 0x0000001520157221 */ /* 0x000fe20000000000 */
[----:B------:R-:W-:Y:S01]  /*5840*/  LDSM.16.M88.4 R52, [R89+0xa000] ;  /* 0x00a000005934783b */ /* 0x000fe20000000200 */
[----:B------:R-:W-:-:S05]  /*5850*/  FADD R25, R27, R25 ;  /* 0x000000191b197221 */ /* 0x000fca0000000000 */
[----:B------:R-:W-:Y:S01]  /*5860*/  HMMA.16816.F32 R144, R28, R90, R144 ;  /* 0x0000005a1c90723c */ /* 0x000fe20000001890 */
[----:B------:R-:W-:-:S07]  /*5870*/  FADD R40, R40, R25 ;  /* 0x0000001928287221 */ /* 0x000fce0000000000 */
[C---:B------:R-:W-:Y:S08]  /*5880*/  HMMA.16816.F32 R92, R28.reuse, R86, R92 ;  /* 0x000000561c5c723c */ /* 0x040ff0000000185c */
        /* <DEDUP_REMOVED lines=8> */
[----:B------:R-:W-:Y:S01]  /*5910*/  HMMA.16816.F32 R160, R28, R158, R160 ;  /* 0x0000009e1ca0723c */ /* 0x000fe200000018a0 */
[----:B------:R-:W-:Y:S01]  /*5920*/  FADD R33, R33, R21 ;  /* 0x0000001521217221 */ /* 0x000fe20000000000 */
[----:B------:R-:W5:Y:S01]  /*5930*/  LDSM.16.M88.4 R84, [R89+0x8000] ;  /* 0x008000005954783b */ /* 0x000f620000000200 */
[----:B------:R-:W-:-:S02]  /*5940*/  FADD R176, R176, -R9 ;  /* 0x80000009b0b07221 */ /* 0x000fc40000000000 */
[--C-:B------:R-:W-:Y:S01]  /*5950*/  FADD R153, R174, -R10.reuse ;  /* 0x8000000aae997221 */ /* 0x100fe20000000000 */
[----:B------:R-:W-:Y:S01]  /*5960*/  LDSM.16.M88.4 R80, [R89+0x8400] ;  /* 0x008400005950783b */ /* 0x000fe20000000200 */
[----:B------:R-:W-:Y:S02]  /*5970*/  F2FP.PACK_AB R28, R38, R34 ;  /* 0x00000022261c723e */ /* 0x000fe400000000ff */
[----:B--2---:R-:W-:Y:S01]  /*5980*/  F2FP.PACK_AB R29, R39, R35 ;  /* 0x00000023271d723e */ /* 0x004fe200000000ff */
[----:B------:R-:W-:Y:S01]  /*5990*/  FADD R175, R175, -R9 ;  /* 0x80000009afaf7221 */ /* 0x000fe20000000000 */
[----:B---3--:R-:W-:Y:S01]  /*59a0*/  F2FP.PACK_AB R30, R46, R11 ;  /* 0x0000000b2e1e723e */ /* 0x008fe200000000ff */
[----:B------:R-:W-:Y:S01]  /*59b0*/  FADD R173, R173, -R10 ;  /* 0x8000000aadad7221 */ /* 0x000fe20000000000 */
[----:B----4-:R-:W-:Y:S01]  /*59c0*/  F2FP.PACK_AB R31, R47, R88 ;  /* 0x000000582f1f723e */ /* 0x010fe200000000ff */
[----:B------:R-:W-:Y:S01]  /*59d0*/  FADD R33, R36, R33 ;  /* 0x0000002124217221 */ /* 0x000fe20000000000 */
[----:B------:R-:W-:Y:S01]  /*59e0*/  LDSM.16.M88.4 R76, [R89+0x8800] ;  /* 0x00880000594c783b */ /* 0x000fe20000000200 */
[----:B------:R-:W-:-:S02]  /*59f0*/  FADD R172, R172, -R9 ;  /* 0x80000009acac7221 */ /* 0x000fc40000000000 */
[--C-:B------:R-:W-:Y:S01]  /*5a00*/  FADD R155, R170, -R10.reuse ;  /* 0x8000000aaa9b7221 */ /* 0x100fe20000000000 */
[----:B------:R-:W-:Y:S01]  /*5a10*/  LDSM.16.M88.4 R72, [R89+0x8c00] ;  /* 0x008c00005948783b */ /* 0x000fe20000000200 */
[----:B0-----:R-:W-:Y:S01]  /*5a20*/  HMMA.16816.F32 R108, R28, R12, R108 ;  /* 0x0000000c1c6c723c */ /* 0x001fe2000000186c */
[----:B------:R-:W-:Y:S02]  /*5a30*/  FADD R169, R169, -R10 ;  /* 0x8000000aa9a97221 */ /* 0x000fe40000000000 */
[----:B------:R-:W-:Y:S04]  /*5a40*/  LDSM.16.M88.4 R68, [R89+0x9000] ;  /* 0x009000005944783b */ /* 0x000fe80000000200 */
[----:B------:R-:W-:Y:S01]  /*5a50*/  FADD R12, R41, R40 ;  /* 0x00000028290c7221 */ /* 0x000fe20000000000 */
[----:B------:R-:W-:Y:S03]  /*5a60*/  LDSM.16.M88.4 R64, [R89+0x9400] ;  /* 0x009400005940783b */ /* 0x000fe60000000200 */
[----:B------:R-:W-:Y:S01]  /*5a70*/  FADD R12, R44, R12 ;  /* 0x0000000c2c0c7221 */ /* 0x000fe20000000000 */
[----:B------:R-:W-:Y:S01]  /*5a80*/  LDSM.16.M88.4 R60, [R89+0x9800] ;  /* 0x00980000593c783b */ /* 0x000fe20000000200 */
[----:B------:R-:W-:-:S02]  /*5a90*/  FMUL R152, R176, 1.4426950216293334961 ;  /* 0x3fb8aa3bb0987820 */ /* 0x000fc40000400000 */
[----:B------:R-:W-:Y:S01]  /*5aa0*/  FADD R33, R37, R33 ;  /* 0x0000002125217221 */ /* 0x000fe20000000000 */
[----:B------:R-:W-:Y:S01]  /*5ab0*/  LDSM.16.M88.4 R48, [R89+0xa400] ;  /* 0x00a400005930783b */ /* 0x000fe20000000200 */
[----:B------:R-:W-:Y:S02]  /*5ac0*/  FADD R20, R45, R12 ;  /* 0x0000000c2d147221 */ /* 0x000fe40000000000 */
[----:B------:R-:W-:Y:S01]  /*5ad0*/  FMUL R153, R153, 1.4426950216293334961 ;  /* 0x3fb8aa3b99997820 */ /* 0x000fe20000400000 */
[----:B-1----:R-:W-:Y:S01]  /*5ae0*/  HMMA.16816.F32 R128, R28, R16, R128 ;  /* 0x000000101c80723c */ /* 0x002fe20000001880 */
[----:B------:R-:W-:Y:S01]  /*5af0*/  FMUL R13, R175, 1.4426950216293334961 ;  /* 0x3fb8aa3baf0d7820 */ /* 0x000fe20000400000 */
[----:B------:R-:W-:Y:S01]  /*5b00*/  LDSM.16.M88.4 R40, [R89+0xb000] ;  /* 0x00b000005928783b */ /* 0x000fe20000000200 */
[----:B------:R-:W-:Y:S02]  /*5b10*/  FADD R12, R34, R33 ;  /* 0x00000021220c7221 */ /* 0x000fe40000000000 */
[----:B------:R-:W-:-:S02]  /*5b20*/  FADD R20, R35, R20 ;  /* 0x0000001423147221 */ /* 0x000fc40000000000 */
[----:B------:R-:W-:Y:S01]  /*5b30*/  FMUL R16, R173, 1.4426950216293334961 ;  /* 0x3fb8aa3bad107820 */ /* 0x000fe20000400000 */
[----:B------:R-:W0:Y:S01]  /*5b40*/  MUFU.EX2 R152, R152 ;  /* 0x0000009800987308 */ /* 0x000e220000000800 */
[----:B------:R-:W-:Y:S01]  /*5b50*/  FMUL R154, R172, 1.4426950216293334961 ;  /* 0x3fb8aa3bac9a7820 */ /* 0x000fe20000400000 */
[----:B------:R-:W-:Y:S01]  /*5b60*/  LDSM.16.M88.4 R32, [R89+0xb400] ;  /* 0x00b400005920783b */ /* 0x000fe20000000200 */
[----:B------:R-:W-:Y:S02]  /*5b70*/  FADD R12, R38, R12 ;  /* 0x0000000c260c7221 */ /* 0x000fe40000000000 */
[----:B------:R-:W-:-:S03]  /*5b80*/  FADD R20, R39, R20 ;  /* 0x0000001427147221 */ /* 0x000fc60000000000 */
[----:B------:R-:W1:Y:S01]  /*5b90*/  MUFU.EX2 R153, R153 ;  /* 0x0000009900997308 */ /* 0x000e620000000800 */
[----:B------:R-:W-:Y:S01]  /*5ba0*/  FMUL R155, R155, 1.4426950216293334961 ;  /* 0x3fb8aa3b9b9b7820 */ /* 0x000fe20000400000 */
[----:B------:R-:W-:Y:S01]  /*5bb0*/  LDSM.16.M88.4 R36, [R89+0xb800] ;  /* 0x00b800005924783b */ /* 0x000fe20000000200 */
[----:B------:R-:W-:Y:S02]  /*5bc0*/  FADD R21, R171, -R9 ;  /* 0x80000009ab157221 */ /* 0x000fe40000000000 */
[----:B------:R-:W-:-:S03]  /*5bd0*/  FADD R12, R11, R12 ;  /* 0x0000000c0b0c7221 */ /* 0x000fc60000000000 */
[----:B------:R-:W2:Y:S01]  /*5be0*/  MUFU.EX2 R13, R13 ;  /* 0x0000000d000d7308 */ /* 0x000ea20000000800 */
[----:B------:R-:W-:Y:S02]  /*5bf0*/  FADD R20, R88, R20 ;  /* 0x0000001458147221 */ /* 0x000fe40000000000 */
[----:B------:R-:W-:Y:S01]  /*5c00*/  FMUL R21, R21, 1.4426950216293334961 ;  /* 0x3fb8aa3b15157820 */ /* 0x000fe20000400000 */
[----:B------:R-:W-:Y:S04]  /*5c10*/  LDSM.16.M88.4 R88, [R89+0xbc00] ;  /* 0x00bc00005958783b */ /* 0x000fe80000000200 */
[----:B------:R-:W3:Y:S01]  /*5c20*/  MUFU.EX2 R16, R16 ;  /* 0x0000001000107308 */ /* 0x000ee20000000800 */
[----:B------:R-:W-:Y:S02]  /*5c30*/  FMUL R169, R169, 1.4426950216293334961 ;  /* 0x3fb8aa3ba9a97820 */ /* 0x000fe40000400000 */
[----:B------:R-:W-:-:S02]  /*5c40*/  FADD R11, R46, R12 ;  /* 0x0000000c2e0b7221 */ /* 0x000fc40000000000 */
[----:B------:R-:W-:-:S03]  /*5c50*/  FADD R12, R47, R20 ;  /* 0x000000142f0c7221 */ /* 0x000fc60000000000 */
[----:B------:R-:W4:Y:S08]  /*5c60*/  MUFU.EX2 R154, R154 ;  /* 0x0000009a009a7308 */ /* 0x000f300000000800 */
[----:B------:R-:W2:Y:S01]  /*5c70*/  MUFU.EX2 R155, R155 ;  /* 0x0000009b009b7308 */ /* 0x000ea20000000800 */
[----:B0-----:R-:W-:Y:S02]  /*5c80*/  FADD R11, R152, R11 ;  /* 0x0000000b980b7221 */ /* 0x001fe40000000000 */
[----:B-1----:R-:W-:-:S05]  /*5c90*/  FADD R12, R153, R12 ;  /* 0x0000000c990c7221 */ /* 0x002fca0000000000 */
[----:B------:R-:W0:Y:S08]  /*5ca0*/  MUFU.EX2 R17, R21 ;  /* 0x0000001500117308 */ /* 0x000e300000000800 */
[----:B------:R-:W1:Y:S01]  /*5cb0*/  MUFU.EX2 R20, R169 ;  /* 0x000000a900147308 */ /* 0x000e620000000800 */
[----:B--2---:R-:W-:Y:S02]  /*5cc0*/  FADD R11, R13, R11 ;  /* 0x0000000b0d0b7221 */ /* 0x004fe40000000000 */
[----:B---3--:R-:W-:-:S02]  /*5cd0*/  FADD R12, R16, R12 ;  /* 0x0000000c100c7221 */ /* 0x008fc40000000000 */
[----:B----4-:R-:W-:Y:S02]  /*5ce0*/  FADD R11, R154, R11 ;  /* 0x0000000b9a0b7221 */ /* 0x010fe40000000000 */
[----:B------:R-:W-:Y:S02]  /*5cf0*/  FADD R12, R155, R12 ;  /* 0x0000000c9b0c7221 */ /* 0x000fe40000000000 */
[----:B0-----:R-:W-:Y:S01]  /*5d00*/  FADD R11, R17, R11 ;  /* 0x0000000b110b7221 */ /* 0x001fe20000000000 */
[----:B------:R-:W-:Y:S02]  /*5d10*/  F2FP.PACK_AB R152, R13, R152 ;  /* 0x000000980d98723e */ /* 0x000fe400000000ff */
[----:B------:R-:W-:Y:S01]  /*5d20*/  F2FP.PACK_AB R153, R16, R153 ;  /* 0x000000991099723e */ /* 0x000fe200000000ff */
[----:B-1----:R-:W-:Y:S01]  /*5d30*/  FADD R12, R20, R12 ;  /* 0x0000000c140c7221 */ /* 0x002fe20000000000 */
[----:B------:R-:W0:Y:S04]  /*5d40*/  SHFL.BFLY PT, R13, R11, 0x2, 0x1f ;  /* 0x0c401f000b0d7f89 */ /* 0x000e2800000e0000 */
[----:B------:R-:W1:Y:S04]  /*5d50*/  SHFL.BFLY PT, R16, R12, 0x2, 0x1f ;  /* 0x0c401f000c107f89 */ /* 0x000e6800000e0000 */
[----:B------:R-:W2:Y:S01]  /*5d60*/  S2R R21, SR_CTAID.X ;  /* 0x0000000000157919 */ /* 0x000ea20000002500 */
[----:B------:R-:W-:-:S02]  /*5d70*/  F2FP.PACK_AB R154, R17, R154 ;  /* 0x0000009a119a723e */ /* 0x000fc400000000ff */
[----:B------:R-:W-:Y:S01]  /*5d80*/  F2FP.PACK_AB R155, R20, R155 ;  /* 0x0000009b149b723e */ /* 0x000fe200000000ff */
[----:B------:R-:W-:Y:S01]  /*5d90*/  UIADD3 UR4, UP0, UR4, 0x40, URZ ;  /* 0x0000004004047890 */ /* 0x000fe2000ff1e03f */
[----:B-----5:R-:W-:Y:S03]  /*5da0*/  HMMA.16816.F32 R148, R28, R84, R148 ;  /* 0x000000541c94723c */ /* 0x020fe60000001894 */
[----:B------:R-:W-:Y:S01]  /*5db0*/  UIADD3.X UR5, URZ, UR5, URZ, UP0, !UPT ;  /* 0x000000053f057290 */ /* 0x000fe200087fe43f */
[----:B0-----:R-:W-:Y:S02]  /*5dc0*/  FADD R13, R11, R13 ;  /* 0x0000000d0b0d7221 */ /* 0x001fe40000000000 */
[----:B-1----:R-:W-:Y:S02]  /*5dd0*/  FADD R16, R12, R16 ;  /* 0x000000100c107221 */ /* 0x002fe40000000000 */
[----:B------:R-:W-:Y:S01]  /*5de0*/  HMMA.16816.F32 R108, R152, R14, R108 ;  /* 0x0000000e986c723c */ /* 0x000fe2000000186c */
[----:B------:R-:W0:Y:S01]  /*5df0*/  SHFL.BFLY PT, R12, R13, 0x1, 0x1f ;  /* 0x0c201f000d0c7f89 */ /* 0x000e2200000e0000 */
[----:B--2---:R-:W-:-:S03]  /*5e00*/  IMAD.SHL.U32 R21, R21, 0x80, RZ ;  /* 0x0000008015157824 */ /* 0x004fc600078e00ff */
[----:B------:R-:W1:Y:S03]  /*5e10*/  SHFL.BFLY PT, R15, R16, 0x1, 0x1f ;  /* 0x0c201f00100f7f89 */ /* 0x000e6600000e0000 */
[----:B------:R-:W-:Y:S01]  /*5e20*/  HMMA.16816.F32 R104, R28, R80, R104 ;  /* 0x000000501c68723c */ /* 0x000fe20000001868 */
[----:B------:R-:W-:-:S07]  /*5e30*/  IADD3 R21, R21, 0x80, RZ ;  /* 0x0000008015157810 */ /* 0x000fce0007ffe0ff */
[----:B------:R-:W-:Y:S01]  /*5e40*/  HMMA.16816.F32 R144, R28, R76, R144 ;  /* 0x0000004c1c90723c */ /* 0x000fe20000001890 */
[----:B------:R-:W-:-:S07]  /*5e50*/  IMAD.U32 R11, RZ, RZ, UR5 ;  /* 0x00000005ff0b7e24 */ /* 0x000fce000f8e00ff */
        /* <DEDUP_REMOVED lines=11> */
[----:B------:R-:W-:-:S04]  /*5f10*/  ISETP.LE.U32.AND P0, PT, R21, UR4, PT ;  /* 0x0000000415007c0c */ /* 0x000fc8000bf03070 */
[----:B------:R-:W-:Y:S01]  /*5f20*/  ISETP.GE.U32.AND.EX P0, PT, R11, RZ, PT, P0 ;  /* 0x000000ff0b00720c */ /* 0x000fe20003f06100 */
[----:B0-----:R-:W-:Y:S01]  /*5f30*/  FADD R11, R13, R12 ;  /* 0x0000000c0d0b7221 */ /* 0x001fe20000000000 */
[----:B------:R-:W-:Y:S01]  /*5f40*/  MOV R14, 0x40 ;  /* 0x00000040000e7802 */ /* 0x000fe20000000f00 */
[----:B-1----:R-:W-:Y:S01]  /*5f50*/  FADD R15, R16, R15 ;  /* 0x0000000f100f7221 */ /* 0x002fe20000000000 */
[----:B------:R-:W-:Y:S01]  /*5f60*/  HMMA.16816.F32 R84, R152, R86, R148 ;  /* 0x000000569854723c */ /* 0x000fe20000001894 */
[----:B------:R-:W-:Y:S02]  /*5f70*/  FFMA R178, R22, R178, R11 ;  /* 0x000000b216b27223 */ /* 0x000fe4000000000b */
[C---:B------:R-:W-:Y:S02]  /*5f80*/  IMAD R6, R14.reuse, c[0x0][0x1b4], R6 ;  /* 0x00006d000e067a24 */ /* 0x040fe400078e0206 */
[----:B------:R-:W-:-:S03]  /*5f90*/  IMAD R5, R14, c[0x0][0x1a4], R5 ;  /* 0x000069000e057a24 */ /* 0x000fc600078e0205 */
[----:B------:R-:W-:Y:S01]  /*5fa0*/  HMMA.16816.F32 R80, R152, R82, R104 ;  /* 0x000000529850723c */ /* 0x000fe20000001868 */
[----:B------:R-:W-:Y:S02]  /*5fb0*/  FFMA R177, R26, R177, R15 ;  /* 0x000000b11ab17223 */ /* 0x000fe4000000000f */
[----:B------:R-:W-:Y:S02]  /*5fc0*/  IMAD.MOV.U32 R37, RZ, RZ, R9 ;  /* 0x000000ffff257224 */ /* 0x000fe400078e0009 */
[----:B------:R-:W-:-:S03]  /*5fd0*/  IMAD.MOV.U32 R36, RZ, RZ, R10 ;  /* 0x000000ffff247224 */ /* 0x000fc600078e000a */
        /* <DEDUP_REMOVED lines=13> */
[----:B------:R-:W-:Y:S01]  /*60b0*/  @P0 CALL.REL.NOINC `(.L_x_1) ;  /* 0x0000001000000944 */ /* 0x000fe20003c00000 */
[----:B------:R-:W-:Y:S06]  /*60c0*/  BRA `(.L_x_2) ;  /* 0xffffca8000007947 */ /* 0x000fec000383ffff */
.L_x_1:
[----:B------:R-:W-:-:S07]  /*60d0*/  NOP ;  /* 0x0000000000007918 */ /* 0x000fce0000000000 */
[----:B------:R-:W-:Y:S02]  /*60e0*/  IMAD.MOV.U32 R2, RZ, RZ, R9 ;  /* 0x000000ffff027224 */ /* 0x000fe400078e0009 */
[----:B------:R-:W-:-:S07]  /*60f0*/  IMAD.MOV.U32 R3, RZ, RZ, R10 ;  /* 0x000000ffff037224 */ /* 0x000fce00078e000a */
.L_x_0:
[----:B------:R-:W0:Y:S01]  /*6100*/  S2R R0, SR_TID.X ;  /* 0x0000000000007919 */ /* 0x000e220000002100 */
[C---:B------:R-:W-:Y:S01]  /*6110*/  FSETP.GEU.AND P3, PT, R177.reuse, 1.175494350822287508e-38, PT ;  /* 0x00800000b100780b */ /* 0x040fe20003f6e000 */
[----:B------:R-:W-:Y:S01]  /*6120*/  IMAD.MOV.U32 R19, RZ, RZ, R55 ;  /* 0x000000ffff137224 */ /* 0x000fe200078e0037 */
[----:B------:R-:W-:Y:S01]  /*6130*/  FSETP.GEU.AND P2, PT, R178, 1.175494350822287508e-38, PT ;  /* 0x00800000b200780b */ /* 0x000fe20003f4e000 */
[----:B------:R-:W1:Y:S01]  /*6140*/  S2R R192, SR_TID.X ;  /* 0x0000000000c07919 */ /* 0x000e620000002100 */
[----:B------:R-:W-:Y:S01]  /*6150*/  FSETP.GT.AND P1, PT, |R177|, 8.50705917302346158658e+37, PT ;  /* 0x7e800000b100780b */ /* 0x000fe20003f24200 */
[----:B------:R-:W-:Y:S01]  /*6160*/  IMAD.MOV.U32 R55, RZ, RZ, R48 ;  /* 0x000000ffff377224 */ /* 0x000fe200078e0030 */
[----:B------:R-:W-:Y:S01]  /*6170*/  MOV R179, R53 ;  /* 0x0000003500b37202 */ /* 0x000fe20000000f00 */
[----:B------:R-:W2:Y:S01]  /*6180*/  S2R R16, SR_TID.X ;  /* 0x0000000000107919 */ /* 0x000ea20000002100 */
[----:B------:R-:W-:Y:S01]  /*6190*/  IMAD.MOV.U32 R118, RZ, RZ, c[0x0][0x1c8] ;  /* 0x00007200ff767624 */ /* 0x000fe200078e00ff */
[----:B------:R-:W-:Y:S01]  /*61a0*/  MOV R171, R41 ;  /* 0x0000002900ab7202 */ /* 0x000fe20000000f00 */
[----:B------:R-:W-:Y:S01]  /*61b0*/  IMAD.MOV.U32 R17, RZ, RZ, R44 ;  /* 0x000000ffff117224 */ /* 0x000fe200078e002c */
[----:B------:R-:W3:Y:S01]  /*61c0*/  S2R R188, SR_CTAID.X ;  /* 0x0000000000bc7919 */ /* 0x000ee20000002500 */
[----:B------:R-:W-:-:S02]  /*61d0*/  IMAD.MOV.U32 R15, RZ, RZ, R40 ;  /* 0x000000ffff0f7224 */ /* 0x000fc400078e0028 */
[----:B------:R-:W-:Y:S01]  /*61e0*/  IMAD.MOV.U32 R175, RZ, RZ, R45 ;  /* 0x000000ffffaf7224 */ /* 0x000fe200078e002d */
[----:B------:R-:W4:Y:S02]  /*61f0*/  S2R R190, SR_CTAID.Y ;  /* 0x0000000000be7919 */ /* 0x000f240000002600 */
[----:B------:R-:W-:Y:S02]  /*6200*/  @P1 FMUL R51, R51, 0.25 ;  /* 0x3e80000033331820 */ /* 0x000fe40000400000 */
[----:B------:R-:W-:Y:S01]  /*6210*/  @P1 FMUL R43, R43, 0.25 ;  /* 0x3e8000002b2b1820 */ /* 0x000fe20000400000 */
[----:B------:R-:W-:Y:S01]  /*6220*/  BAR.SYNC.DEFER_BLOCKING 0x0 ;  /* 0x0000000000007b1d */ /* 0x000fe20000010000 */
[----:B------:R-:W-:Y:S01]  /*6230*/  @P1 FMUL R42, R42, 0.25 ;  /* 0x3e8000002a2a1820 */ /* 0x000fe20000400000 */
[C---:B0-----:R-:W-:Y:S01]  /*6240*/  LOP3.LUT R4, R0.reuse, 0x1c, RZ, 0xc0, !PT ;  /* 0x0000001c00047812 */ /* 0x041fe200078ec0ff */
[----:B------:R-:W-:Y:S01]  /*6250*/  @P1 FMUL R47, R47, 0.25 ;  /* 0x3e8000002f2f1820 */ /* 0x000fe20000400000 */
[----:B------:R-:W-:Y:S01]  /*6260*/  LOP3.LUT R0, R0, 0xe0, RZ, 0xc0, !PT ;  /* 0x000000e000007812 */ /* 0x000fe200078ec0ff */
[----:B------:R-:W-:Y:S01]  /*6270*/  @P1 FMUL R46, R46, 0.25 ;  /* 0x3e8000002e2e1820 */ /* 0x000fe20000400000 */
[----:B-1----:R-:W-:Y:S01]  /*6280*/  SHF.R.U32.HI R11, RZ, 0x1, R192 ;  /* 0x00000001ff0b7819 */ /* 0x002fe200000116c0 */
[C---:B------:R-:W-:Y:S01]  /*6290*/  IMAD.SHL.U32 R5, R192.reuse, 0x200, RZ ;  /* 0x00000200c0057824 */ /* 0x040fe200078e00ff */
[----:B------:R-:W-:Y:S01]  /*62a0*/  LOP3.LUT P0, RZ, R192, 0x80, RZ, 0xc0, !PT ;  /* 0x00000080c0ff7812 */ /* 0x000fe2000780c0ff */
[----:B------:R-:W-:Y:S01]  /*62b0*/  IMAD R14, R0, 0x2, R4 ;  /* 0x00000002000e7824 */ /* 0x000fe200078e0204 */
[----:B--2---:R-:W-:Y:S01]  /*62c0*/  LOP3.LUT R16, R16, 0x3, RZ, 0xc0, !PT ;  /* 0x0000000310107812 */ /* 0x004fe200078ec0ff */
[----:B------:R-:W-:Y:S01]  /*62d0*/  FMUL R4, R177, 8388608 ;  /* 0x4b000000b1047820 */ /* 0x000fe20000400000 */
[----:B------:R-:W-:Y:S01]  /*62e0*/  LOP3.LUT R13, R11, 0x4, RZ, 0xc0, !PT ;  /* 0x000000040b0d7812 */ /* 0x000fe200078ec0ff */
[----:B------:R-:W-:-:S02]  /*62f0*/  FMUL R0, R178, 8388608 ;  /* 0x4b000000b2007820 */ /* 0x000fc40000400000 */
[----:B---3--:R-:W-:Y:S01]  /*6300*/  IMAD.SHL.U32 R188, R188, 0x80, RZ ;  /* 0x00000080bcbc7824 */ /* 0x008fe200078e00ff */
[----:B------:R-:W-:Y:S01]  /*6310*/  FSEL R88, R4, R177, !P3 ;  /* 0x000000b104587208 */ /* 0x000fe20005800000 */
[----:B------:R-:W-:Y:S01]  /*6320*/  IMAD.SHL.U32 R7, R192, 0x8, RZ ;  /* 0x00000008c0077824 */ /* 0x000fe200078e00ff */
[----:B------:R-:W-:Y:S01]  /*6330*/  LOP3.LUT R4, R5, 0x3000, RZ, 0xc0, !PT ;  /* 0x0000300005047812 */ /* 0x000fe200078ec0ff */
[----:B----4-:R-:W-:Y:S01]  /*6340*/  IMAD R6, R190, c[0x0][0x1c0], RZ ;  /* 0x00007000be067a24 */ /* 0x010fe200078e02ff */
[----:B------:R-:W-:Y:S01]  /*6350*/  LOP3.LUT R188, R188, 0x7f, R192, 0xf8, !PT ;  /* 0x0000007fbcbc7812 */ /* 0x000fe200078ef8c0 */
[----:B------:R-:W-:Y:S01]  /*6360*/  IMAD.SHL.U32 R9, R192, 0x4, RZ ;  /* 0x00000004c0097824 */ /* 0x000fe200078e00ff */
[----:B------:R-:W-:Y:S01]  /*6370*/  FSEL R89, R0, R178, !P2 ;  /* 0x000000b200597208 */ /* 0x000fe20005000000 */
[----:B------:R-:W-:Y:S01]  /*6380*/  IMAD R165, R16, 0x20, R4 ;  /* 0x0000002010a57824 */ /* 0x000fe200078e0204 */
[----:B------:R-:W-:Y:S01]  /*6390*/  LOP3.LUT R7, R7, 0x38, RZ, 0xc0, !PT ;  /* 0x0000003807077812 */ /* 0x000fe200078ec0ff */
[----:B------:R-:W0:Y:S01]  /*63a0*/  S2R R16, SR_TID.X ;  /* 0x0000000000107919 */ /* 0x000e220000002100 */
[----:B------:R-:W-:Y:S01]  /*63b0*/  IMAD R10, R188, c[0x0][0x1c4], RZ ;  /* 0x00007100bc0a7a24 */ /* 0x000fe200078e02ff */
[----:B------:R-:W-:Y:S01]  /*63c0*/  IADD3 R0, R89, -0x3f3504f3, RZ ;  /* 0xc0cafb0d59007810 */ /* 0x000fe20007ffe0ff */
[----:B------:R-:W-:Y:S01]  /*63d0*/  IMAD.SHL.U32 R4, R192, 0x800, RZ ;  /* 0x00000800c0047824 */ /* 0x000fe200078e00ff */
[----:B------:R-:W-:Y:S01]  /*63e0*/  LOP3.LUT R12, R9, 0x1c0, RZ, 0xc0, !PT ;  /* 0x000001c0090c7812 */ /* 0x000fe200078ec0ff */
[----:B------:R-:W-:Y:S01]  /*63f0*/  IMAD.SHL.U32 R126, R6, 0x2, RZ ;  /* 0x00000002067e7824 */ /* 0x000fe200078e00ff */
[----:B------:R-:W-:Y:S01]  /*6400*/  SHF.L.U32 R11, R10, 0x1, RZ ;  /* 0x000000010a0b7819 */ /* 0x000fe200000006ff */
[----:B------:R-:W-:Y:S01]  /*6410*/  IMAD.HI R20, R6, 0x2, RZ ;  /* 0x0000000206147827 */ /* 0x000fe200078e02ff */
[----:B------:R-:W-:-:S02]  /*6420*/  LOP3.LUT R164, R4, 0x3000, RZ, 0xc0, !PT ;  /* 0x0000300004a47812 */ /* 0x000fc400078ec0ff */
[----:B------:R-:W-:Y:S01]  /*6430*/  LOP3.LUT R8, R0, 0xff800000, RZ, 0xc0, !PT ;  /* 0xff80000000087812 */ /* 0x000fe200078ec0ff */
[----:B------:R-:W-:Y:S01]  /*6440*/  @P1 FMUL R19, R19, 0.25 ;  /* 0x3e80000013131820 */ /* 0x000fe20000400000 */
[----:B------:R-:W-:Y:S01]  /*6450*/  IADD3 R126, P4, P5, R11, c[0x0][0x178], R126 ;  /* 0x00005e000b7e7a10 */ /* 0x000fe20007d9e07e */
[----:B------:R-:W-:Y:S01]  /*6460*/  IMAD.HI R11, R10, 0x2, RZ ;  /* 0x000000020a0b7827 */ /* 0x000fe200078e02ff */
[----:B------:R-:W-:Y:S01]  /*6470*/  FSEL R4, RZ, -23, P2 ;  /* 0xc1b80000ff047808 */ /* 0x000fe20001000000 */
[----:B------:R-:W1:Y:S01]  /*6480*/  I2F R5, R8 ;  /* 0x0000000800057306 */ /* 0x000e620000201400 */
[----:B------:R-:W-:Y:S01]  /*6490*/  FSEL R6, RZ, -23, P3 ;  /* 0xc1b80000ff067808 */ /* 0x000fe20001800000 */
[----:B------:R-:W-:Y:S01]  /*64a0*/  @P1 FMUL R163, R163, 0.25 ;  /* 0x3e800000a3a31820 */ /* 0x000fe20000400000 */
[----:B------:R-:W-:Y:S01]  /*64b0*/  FSETP.GT.AND P2, PT, |R178|, 8.50705917302346158658e+37, PT ;  /* 0x7e800000b200780b */ /* 0x000fe20003f44200 */
[----:B------:R-:W-:Y:S01]  /*64c0*/  @P1 FMUL R162, R162, 0.25 ;  /* 0x3e800000a2a21820 */ /* 0x000fe20000400000 */
[C---:B------:R-:W-:Y:S01]  /*64d0*/  FSETP.GEU.AND P3, PT, |R177|.reuse, 1.175494350822287508e-38, PT ;  /* 0x00800000b100780b */ /* 0x040fe20003f6e200 */
[----:B------:R-:W-:Y:S01]  /*64e0*/  @P1 FMUL R177, R177, 0.25 ;  /* 0x3e800000b1b11820 */ /* 0x000fe20000400000 */
[----:B------:R-:W-:Y:S01]  /*64f0*/  IADD3.X R20, R11, c[0x0][0x17c], R20, P4, P5 ;  /* 0x00005f000b147a10 */ /* 0x000fe200027ea414 */
[----:B------:R-:W-:Y:S01]  /*6500*/  @P1 FMUL R135, R135, 0.25 ;  /* 0x3e80000087871820 */ /* 0x000fe20000400000 */
[----:B0-----:R-:W-:Y:S01]  /*6510*/  LOP3.LUT R16, R16, 0xff, RZ, 0xc0, !PT ;  /* 0x000000ff10107812 */ /* 0x001fe200078ec0ff */
[----:B------:R-:W-:Y:S01]  /*6520*/  @P1 FMUL R134, R134, 0.25 ;  /* 0x3e80000086861820 */ /* 0x000fe20000400000 */
[----:B------:R-:W-:Y:S01]  /*6530*/  FSETP.GEU.AND P4, PT, |R178|, 1.175494350822287508e-38, PT ;  /* 0x00800000b200780b */ /* 0x000fe20003f8e200 */
[----:B------:R-:W-:Y:S01]  /*6540*/  @P1 FMUL R143, R143, 0.25 ;  /* 0x3e8000008f8f1820 */ /* 0x000fe20000400000 */
[----:B------:R-:W-:Y:S01]  /*6550*/  IADD3 R0, R88, -0x3f3504f3, RZ ;  /* 0xc0cafb0d58007810 */ /* 0x000fe20007ffe0ff */
[----:B------:R-:W-:-:S02]  /*6560*/  IMAD R164, R16, 0x10, R164 ;  /* 0x0000001010a47824 */ /* 0x000fc400078e02a4 */
[----:B------:R-:W0:Y:S01]  /*6570*/  S2R R16, SR_TID.X ;  /* 0x0000000000107919 */ /* 0x000e220000002100 */
[----:B------:R-:W-:Y:S01]  /*6580*/  @P2 FMUL R178, R178, 0.25 ;  /* 0x3e800000b2b22820 */ /* 0x000fe20000400000 */
[----:B------:R-:W-:Y:S01]  /*6590*/  LOP3.LUT R9, R0, 0xff800000, RZ, 0xc0, !PT ;  /* 0xff80000000097812 */ /* 0x000fe200078ec0ff */
[----:B------:R-:W-:Y:S01]  /*65a0*/  @!P3 FMUL R177, R177, 16777216 ;  /* 0x4b800000b1b1b820 */ /* 0x000fe20000400000 */
[----:B------:R-:W-:Y:S01]  /*65b0*/  IADD3 R0, R13, R7, R12 ;  /* 0x000000070d007210 */ /* 0x000fe20007ffe00c */
[----:B-1----:R-:W-:Y:S01]  /*65c0*/  FFMA.FTZ R183, R5, 1.1920928955078125e-07, R4 ;  /* 0x3400000005b77823 */ /* 0x002fe20000010004 */
[----:B------:R-:W-:Y:S01]  /*65d0*/  I2F R7, R9 ;  /* 0x0000000900077306 */ /* 0x000fe20000201400 */
[----:B------:R-:W-:Y:S01]  /*65e0*/  @P2 FMUL R56, R56, 0.25 ;  /* 0x3e80000038382820 */ /* 0x000fe20000400000 */
[----:B------:R-:W-:Y:S01]  /*65f0*/  LOP3.LUT R187, R164, 0x20, RZ, 0x3c, !PT ;  /* 0x00000020a4bb7812 */ /* 0x000fe200078e3cff */
[----:B------:R-:W-:Y:S01]  /*6600*/  @!P4 FMUL R178, R178, 16777216 ;  /* 0x4b800000b2b2c820 */ /* 0x000fe20000400000 */
[----:B------:R-:W-:Y:S01]  /*6610*/  LOP3.LUT R186, R164, 0x40, RZ, 0x3c, !PT ;  /* 0x00000040a4ba7812 */ /* 0x000fe200078e3cff */
[----:B------:R-:W-:Y:S01]  /*6620*/  @P2 FMUL R60, R60, 0.25 ;  /* 0x3e8000003c3c2820 */ /* 0x000fe20000400000 */
[----:B------:R-:W-:Y:S01]  /*6630*/  LOP3.LUT R185, R164, 0x60, RZ, 0x3c, !PT ;  /* 0x00000060a4b97812 */ /* 0x000fe200078e3cff */
[----:B------:R-:W-:Y:S01]  /*6640*/  @!P3 FMUL R51, R51, 16777216 ;  /* 0x4b8000003333b820 */ /* 0x000fe20000400000 */
[----:B------:R-:W1:Y:S01]  /*6650*/  MUFU.RCP R4, R177 ;  /* 0x000000b100047308 */ /* 0x000e620000001000 */
[----:B------:R-:W-:-:S02]  /*6660*/  IMAD.SHL.U32 R12, R14, 0x4, RZ ;  /* 0x000000040e0c7824 */ /* 0x000fc400078e00ff */
[----:B------:R-:W-:Y:S02]  /*6670*/  @P2 FMUL R80, R80, 0.25 ;  /* 0x3e80000050502820 */ /* 0x000fe40000400000 */
[----:B------:R-:W-:Y:S01]  /*6680*/  @P2 FMUL R84, R84, 0.25 ;  /* 0x3e80000054542820 */ /* 0x000fe20000400000 */
[----:B------:R-:W-:Y:S01]  /*6690*/  LOP3.LUT R165, R165, R12, RZ, 0x3c, !PT ;  /* 0x0000000ca5a57212 */ /* 0x000fe200078e3cff */
[----:B------:R-:W-:Y:S01]  /*66a0*/  @!P4 FMUL R56, R56, 16777216 ;  /* 0x4b8000003838c820 */ /* 0x000fe20000400000 */
[----:B------:R-:W2:Y:S01]  /*66b0*/  MUFU.RCP R10, R178 ;  /* 0x000000b2000a7308 */ /* 0x000ea20000001000 */
[----:B------:R-:W-:Y:S01]  /*66c0*/  @!P4 FMUL R60, R60, 16777216 ;  /* 0x4b8000003c3cc820 */ /* 0x000fe20000400000 */
[----:B0-----:R-:W-:Y:S01]  /*66d0*/  SHF.R.U32.HI R16, RZ, 0x7, R16 ;  /* 0x00000007ff107819 */ /* 0x001fe20000011610 */
[----:B------:R-:W-:Y:S02]  /*66e0*/  @P2 FMUL R49, R49, 0.25 ;  /* 0x3e80000031312820 */ /* 0x000fe40000400000 */
[----:B------:R-:W-:Y:S01]  /*66f0*/  @P1 FMUL R142, R142, 0.25 ;  /* 0x3e8000008e8e1820 */ /* 0x000fe20000400000 */
[----:B------:R-:W-:Y:S01]  /*6700*/  SGXT.U32 R16, R16, 0x1 ;  /* 0x000000011010781a */ /* 0x000fe20000000000 */
[----:B------:R-:W-:-:S02]  /*6710*/  @P1 FMUL R111, R111, 0.25 ;  /* 0x3e8000006f6f1820 */ /* 0x000fc40000400000 */
[----:B-1----:R-:W-:Y:S02]  /*6720*/  FMUL R21, R4, R51 ;  /* 0x0000003304157220 */ /* 0x002fe40000400000 */
[----:B------:R-:W-:Y:S02]  /*6730*/  @P1 FMUL R110, R110, 0.25 ;  /* 0x3e8000006e6e1820 */ /* 0x000fe40000400000 */
[----:B------:R-:W-:Y:S02]  /*6740*/  @P1 FMUL R50, R50, 0.25 ;  /* 0x3e80000032321820 */ /* 0x000fe40000400000 */
[----:B------:R-:W-:Y:S02]  /*6750*/  @P1 FMUL R54, R54, 0.25 ;  /* 0x3e80000036361820 */ /* 0x000fe40000400000 */
[----:B------:R-:W-:Y:S02]  /*6760*/  @P1 FMUL R59, R59, 0.25 ;  /* 0x3e8000003b3b1820 */ /* 0x000fe40000400000 */
[----:B------:R-:W-:-:S02]  /*6770*/  @P1 FMUL R58, R58, 0.25 ;  /* 0x3e8000003a3a1820 */ /* 0x000fc40000400000 */
[----:B------:R-:W-:Y:S02]  /*6780*/  @P1 FMUL R63, R63, 0.25 ;  /* 0x3e8000003f3f1820 */ /* 0x000fe40000400000 */
        /* <DEDUP_REMOVED lines=12> */
[----:B------:R-:W-:Y:S01]  /*6850*/  @P1 FMUL R86, R86, 0.25 ;  /* 0x3e80000056561820 */ /* 0x000fe20000400000 */
[----:B------:R-:W-:Y:S01]  /*6860*/  FSETP.NEU.AND P1, PT, R89, RZ, PT ;  /* 0x000000ff5900720b */ /* 0x000fe20003f2d000 */
[----:B------:R-:W-:Y:S02]  /*6870*/  @!P4 FMUL R80, R80, 16777216 ;  /* 0x4b8000005050c820 */ /* 0x000fe40000400000 */
[----:B------:R-:W-:Y:S02]  /*6880*/  @!P4 FMUL R84, R84, 16777216 ;  /* 0x4b8000005454c820 */ /* 0x000fe40000400000 */
[----:B------:R-:W-:Y:S02]  /*6890*/  IMAD R51, R16, c[0x0][0x1c8], RZ ;  /* 0x0000720010337a24 */ /* 0x000fe400078e02ff */
[----:B------:R-:W-:-:S02]  /*68a0*/  @P2 FMUL R81, R81, 0.25 ;  /* 0x3e80000051512820 */ /* 0x000fc40000400000 */
[----:B------:R-:W-:Y:S01]  /*68b0*/  @P2 FMUL R85, R85, 0.25 ;  /* 0x3e80000055552820 */ /* 0x000fe20000400000 */
[----:B------:R-:W-:Y:S01]  /*68c0*/  LEA R53, R118, R51, 0x1 ;  /* 0x0000003376357211 */ /* 0x000fe200078e08ff */
[----:B------:R-:W-:Y:S02]  /*68d0*/  FFMA.FTZ R184, R7, 1.1920928955078125e-07, R6 ;  /* 0x3400000007b87823 */ /* 0x000fe40000010006 */
[----:B------:R-:W-:Y:S02]  /*68e0*/  @P2 FMUL R55, R55, 0.25 ;  /* 0x3e80000037372820 */ /* 0x000fe40000400000 */
[----:B------:R-:W-:Y:S02]  /*68f0*/  @P2 FMUL R64, R64, 0.25 ;  /* 0x3e80000040402820 */ /* 0x000fe40000400000 */
[----:B------:R-:W-:Y:S02]  /*6900*/  @P2 FMUL R68, R68, 0.25 ;  /* 0x3e80000044442820 */ /* 0x000fe40000400000 */
[----:B------:R-:W-:-:S02]  /*6910*/  @P2 FMUL R72, R72, 0.25 ;  /* 0x3e80000048482820 */ /* 0x000fc40000400000 */
[----:B------:R-:W-:Y:S02]  /*6920*/  @P2 FMUL R76, R76, 0.25 ;  /* 0x3e8000004c4c2820 */ /* 0x000fe40000400000 */
[C---:B--2---:R-:W-:Y:S02]  /*6930*/  FMUL R7, R10.reuse, R56 ;  /* 0x000000380a077220 */ /* 0x044fe40000400000 */
[----:B------:R-:W-:Y:S02]  /*6940*/  FMUL R12, R10, R60 ;  /* 0x0000003c0a0c7220 */ /* 0x000fe40000400000 */
[----:B------:R-:W-:Y:S02]  /*6950*/  @!P3 FMUL R43, R43, 16777216 ;  /* 0x4b8000002b2bb820 */ /* 0x000fe40000400000 */
[----:B------:R-:W-:Y:S01]  /*6960*/  @!P3 FMUL R42, R42, 16777216 ;  /* 0x4b8000002a2ab820 */ /* 0x000fe20000400000 */
[----:B------:R-:W-:Y:S01]  /*6970*/  F2FP.PACK_AB R7, R7, R12 ;  /* 0x0000000c0707723e */ /* 0x000fe200000000ff */
[----:B------:R-:W-:-:S02]  /*6980*/  @!P3 FMUL R47, R47, 16777216 ;  /* 0x4b8000002f2fb820 */ /* 0x000fc40000400000 */
[----:B------:R-:W-:Y:S02]  /*6990*/  @!P3 FMUL R46, R46, 16777216 ;  /* 0x4b8000002e2eb820 */ /* 0x000fe40000400000 */
[----:B------:R-:W-:Y:S02]  /*69a0*/  @!P3 FMUL R19, R19, 16777216 ;  /* 0x4b8000001313b820 */ /* 0x000fe40000400000 */
[----:B------:R-:W-:Y:S02]  /*69b0*/  @!P4 FMUL R49, R49, 16777216 ;  /* 0x4b8000003131c820 */ /* 0x000fe40000400000 */
[----:B------:R-:W-:Y:S02]  /*69c0*/  @!P3 FMUL R163, R163, 16777216 ;  /* 0x4b800000a3a3b820 */ /* 0x000fe40000400000 */
[----:B------:R-:W-:Y:S02]  /*69d0*/  @!P3 FMUL R162, R162, 16777216 ;  /* 0x4b800000a2a2b820 */ /* 0x000fe40000400000 */
        /* <DEDUP_REMOVED lines=23> */
[----:B------:R-:W-:Y:S01]  /*6b50*/  @!P3 FMUL R86, R86, 16777216 ;  /* 0x4b8000005656b820 */ /* 0x000fe20000400000 */
[----:B------:R-:W-:Y:S01]  /*6b60*/  ISETP.GE.U32.AND P3, PT, R88, 0x7f800000, PT ;  /* 0x7f8000005800780c */ /* 0x000fe20003f66070 */
[----:B------:R-:W-:-:S02]  /*6b70*/  FMUL R5, R10, R80 ;  /* 0x000000500a057220 */ /* 0x000fc40000400000 */
[----:B------:R-:W-:Y:S02]  /*6b80*/  FMUL R6, R10, R84 ;  /* 0x000000540a067220 */ /* 0x000fe40000400000 */
[----:B------:R-:W-:Y:S02]  /*6b90*/  @!P4 FMUL R81, R81, 16777216 ;  /* 0x4b8000005151c820 */ /* 0x000fe40000400000 */
[----:B------:R-:W-:Y:S02]  /*6ba0*/  @!P4 FMUL R85, R85, 16777216 ;  /* 0x4b8000005555c820 */ /* 0x000fe40000400000 */
[----:B------:R-:W-:Y:S02]  /*6bb0*/  @!P4 FMUL R55, R55, 16777216 ;  /* 0x4b8000003737c820 */ /* 0x000fe40000400000 */
[----:B------:R-:W-:Y:S02]  /*6bc0*/  @!P4 FMUL R64, R64, 16777216 ;  /* 0x4b8000004040c820 */ /* 0x000fe40000400000 */
[----:B------:R-:W-:-:S02]  /*6bd0*/  @!P4 FMUL R68, R68, 16777216 ;  /* 0x4b8000004444c820 */ /* 0x000fc40000400000 */
[----:B------:R-:W-:Y:S02]  /*6be0*/  @!P4 FMUL R72, R72, 16777216 ;  /* 0x4b8000004848c820 */ /* 0x000fe40000400000 */
[----:B------:R-:W-:Y:S02]  /*6bf0*/  @!P4 FMUL R76, R76, 16777216 ;  /* 0x4b8000004c4cc820 */ /* 0x000fe40000400000 */
[C---:B------:R-:W-:Y:S02]  /*6c00*/  FMUL R23, R4.reuse, R43 ;  /* 0x0000002b04177220 */ /* 0x040fe40000400000 */
[C---:B------:R-:W-:Y:S02]  /*6c10*/  FMUL R167, R4.reuse, R42 ;  /* 0x0000002a04a77220 */ /* 0x040fe40000400000 */
[C---:B------:R-:W-:Y:S02]  /*6c20*/  FMUL R33, R4.reuse, R47 ;  /* 0x0000002f04217220 */ /* 0x040fe40000400000 */
[----:B------:R-:W-:-:S02]  /*6c30*/  FMUL R174, R4, R46 ;  /* 0x0000002e04ae7220 */ /* 0x000fc40000400000 */
[----:B------:R-:W-:Y:S02]  /*6c40*/  FMUL R32, R4, R19 ;  /* 0x0000001304207220 */ /* 0x000fe40000400000 */
[----:B------:R-:W-:Y:S02]  /*6c50*/  @P2 FMUL R15, R15, 0.25 ;  /* 0x3e8000000f0f2820 */ /* 0x000fe40000400000 */
[----:B------:R-:W-:Y:S01]  /*6c60*/  @P2 FMUL R17, R17, 0.25 ;  /* 0x3e80000011112820 */ /* 0x000fe20000400000 */
[----:B------:R-:W-:Y:S01]  /*6c70*/  F2FP.PACK_AB R32, R21, R32 ;  /* 0x000000201520723e */ /* 0x000fe200000000ff */
[----:B------:R-:W-:Y:S02]  /*6c80*/  FMUL R24, R10, R49 ;  /* 0x000000310a187220 */ /* 0x000fe40000400000 */
[C---:B------:R-:W-:Y:S02]  /*6c90*/  FMUL R35, R4.reuse, R163 ;  /* 0x000000a304237220 */ /* 0x040fe40000400000 */
[----:B------:R-:W-:-:S02]  /*6ca0*/  FMUL R168, R4, R162 ;  /* 0x000000a204a87220 */ /* 0x000fc40000400000 */
[C---:B------:R-:W-:Y:S02]  /*6cb0*/  FMUL R166, R4.reuse, R135 ;  /* 0x0000008704a67220 */ /* 0x040fe40000400000 */
[C---:B------:R-:W-:Y:S02]  /*6cc0*/  FMUL R31, R4.reuse, R134 ;  /* 0x00000086041f7220 */ /* 0x040fe40000400000 */
[C---:B------:R-:W-:Y:S01]  /*6cd0*/  FMUL R34, R4.reuse, R143 ;  /* 0x0000008f04227220 */ /* 0x040fe20000400000 */
[----:B------:R-:W-:Y:S01]  /*6ce0*/  F2FP.PACK_AB R35, R35, R166 ;  /* 0x000000a62323723e */ /* 0x000fe200000000ff */
[----:B------:R-:W-:Y:S01]  /*6cf0*/  FMUL R30, R4, R142 ;  /* 0x0000008e041e7220 */ /* 0x000fe20000400000 */
[----:B------:R-:W-:Y:S01]  /*6d00*/  F2FP.PACK_AB R31, R168, R31 ;  /* 0x0000001fa81f723e */ /* 0x000fe200000000ff */
[----:B------:R-:W-:Y:S01]  /*6d10*/  FMUL R22, R4, R111 ;  /* 0x0000006f04167220 */ /* 0x000fe20000400000 */
[----:B------:R-:W-:Y:S01]  /*6d20*/  F2FP.PACK_AB R34, R34, R23 ;  /* 0x000000172222723e */ /* 0x000fe200000000ff */
[----:B------:R-:W-:Y:S01]  /*6d30*/  FMUL R29, R4, R110 ;  /* 0x0000006e041d7220 */ /* 0x000fe20000400000 */
[----:B------:R-:W-:Y:S01]  /*6d40*/  F2FP.PACK_AB R30, R30, R167 ;  /* 0x000000a71e1e723e */ /* 0x000fe200000000ff */
[C---:B------:R-:W-:Y:S01]  /*6d50*/  FMUL R25, R4.reuse, R50 ;  /* 0x0000003204197220 */ /* 0x040fe20000400000 */
[----:B------:R-:W-:Y:S01]  /*6d60*/  F2FP.PACK_AB R33, R33, R22 ;  /* 0x000000162121723e */ /* 0x000fe200000000ff */
[----:B------:R-:W-:Y:S01]  /*6d70*/  FMUL R28, R4, R54 ;  /* 0x00000036041c7220 */ /* 0x000fe20000400000 */
[----:B------:R-:W-:Y:S01]  /*6d80*/  F2FP.PACK_AB R29, R174, R29 ;  /* 0x0000001dae1d723e */ /* 0x000fe200000000ff */
[----:B------:R-:W-:-:S02]  /*6d90*/  FMUL R18, R4, R59 ;  /* 0x0000003b04127220 */ /* 0x000fc40000400000 */
[C---:B------:R-:W-:Y:S01]  /*6da0*/  FMUL R19, R4.reuse, R58 ;  /* 0x0000003a04137220 */ /* 0x040fe20000400000 */
[----:B------:R-:W-:Y:S01]  /*6db0*/  F2FP.PACK_AB R28, R25, R28 ;  /* 0x0000001c191c723e */ /* 0x000fe200000000ff */
[C---:B------:R-:W-:Y:S02]  /*6dc0*/  FMUL R37, R4.reuse, R63 ;  /* 0x0000003f04257220 */ /* 0x040fe40000400000 */
[C---:B------:R-:W-:Y:S02]  /*6dd0*/  FMUL R36, R4.reuse, R62 ;  /* 0x0000003e04247220 */ /* 0x040fe40000400000 */
[C---:B------:R-:W-:Y:S02]  /*6de0*/  FMUL R11, R4.reuse, R67 ;  /* 0x00000043040b7220 */ /* 0x040fe40000400000 */
[C---:B------:R-:W-:Y:S02]  /*6df0*/  FMUL R38, R4.reuse, R66 ;  /* 0x0000004204267220 */ /* 0x040fe40000400000 */
[----:B------:R-:W-:-:S02]  /*6e00*/  FMUL R40, R4, R71 ;  /* 0x0000004704287220 */ /* 0x000fc40000400000 */
[C---:B------:R-:W-:Y:S02]  /*6e10*/  FMUL R39, R4.reuse, R70 ;  /* 0x0000004604277220 */ /* 0x040fe40000400000 */
[C---:B------:R-:W-:Y:S02]  /*6e20*/  FMUL R41, R4.reuse, R75 ;  /* 0x0000004b04297220 */ /* 0x040fe40000400000 */
[C---:B------:R-:W-:Y:S02]  /*6e30*/  FMUL R42, R4.reuse, R74 ;  /* 0x0000004a042a7220 */ /* 0x040fe40000400000 */
[C---:B------:R-:W-:Y:S02]  /*6e40*/  FMUL R44, R4.reuse, R79 ;  /* 0x0000004f042c7220 */ /* 0x040fe40000400000 */
[C---:B------:R-:W-:Y:S02]  /*6e50*/  FMUL R43, R4.reuse, R78 ;  /* 0x0000004e042b7220 */ /* 0x040fe40000400000 */
[----:B------:R-:W-:-:S02]  /*6e60*/  FMUL R45, R4, R83 ;  /* 0x00000053042d7220 */ /* 0x000fc40000400000 */
[C---:B------:R-:W-:Y:S02]  /*6e70*/  FMUL R46, R4.reuse, R82 ;  /* 0x00000052042e7220 */ /* 0x040fe40000400000 */
[C---:B------:R-:W-:Y:S02]  /*6e80*/  FMUL R48, R4.reuse, R87 ;  /* 0x0000005704307220 */ /* 0x040fe40000400000 */
[----:B------:R-:W-:Y:S01]  /*6e90*/  FMUL R47, R4, R86 ;  /* 0x00000056042f7220 */ /* 0x000fe20000400000 */
[----:B------:R-:W-:Y:S01]  /*6ea0*/  F2FP.PACK_AB R4, R5, R6 ;  /* 0x000000060504723e */ /* 0x000fe200000000ff */
        /* <DEDUP_REMOVED lines=17> */
[C---:B------:R-:W-:Y:S02]  /*6fc0*/  FMUL R12, R10.reuse, R81 ;  /* 0x000000510a0c7220 */ /* 0x040fe40000400000 */
[C---:B------:R-:W-:Y:S02]  /*6fd0*/  FMUL R49, R10.reuse, R85 ;  /* 0x000000550a317220 */ /* 0x040fe40000400000 */
[----:B------:R-:W-:Y:S01]  /*6fe0*/  @P2 FMUL R77, R77, 0.25 ;  /* 0x3e8000004d4d2820 */ /* 0x000fe20000400000 */
[----:B------:R-:W-:Y:S01]  /*6ff0*/  ISETP.GE.U32.AND P2, PT, R89, 0x7f800000, PT ;  /* 0x7f8000005900780c */ /* 0x000fe20003f46070 */
[----:B------:R-:W-:Y:S01]  /*7000*/  FMUL R182, R10, R55 ;  /* 0x000000370ab67220 */ /* 0x000fe20000400000 */
[----:B------:R-:W-:Y:S01]  /*7010*/  F2FP.PACK_AB R12, R12, R49 ;  /* 0x000000310c0c723e */ /* 0x000fe200000000ff */
[----:B------:R-:W-:-:S02]  /*7020*/  FMUL R6, R10, R64 ;  /* 0x000000400a067220 */ /* 0x000fc40000400000 */
[C---:B------:R-:W-:Y:S02]  /*7030*/  FMUL R5, R10.reuse, R72 ;  /* 0x000000480a057220 */ /* 0x040fe40000400000 */
[C---:B------:R-:W-:Y:S02]  /*7040*/  FMUL R14, R10.reuse, R76 ;  /* 0x0000004c0a0e7220 */ /* 0x040fe40000400000 */
[----:B------:R-:W-:Y:S02]  /*7050*/  FMUL R13, R10, R68 ;  /* 0x000000440a0d7220 */ /* 0x000fe40000400000 */
[----:B------:R-:W-:Y:S01]  /*7060*/  IMAD R55, R118, 0x2, R53 ;  /* 0x0000000276377824 */ /* 0x000fe200078e0235 */
[----:B------:R-:W-:Y:S01]  /*7070*/  F2FP.PACK_AB R5, R5, R14 ;  /* 0x0000000e0505723e */ /* 0x000fe200000000ff */
[----:B------:R-:W-:Y:S01]  /*7080*/  @!P4 FMUL R15, R15, 16777216 ;  /* 0x4b8000000f0fc820 */ /* 0x000fe20000400000 */
[----:B------:R-:W-:Y:S01]  /*7090*/  F2FP.PACK_AB R6, R6, R13 ;  /* 0x0000000d0606723e */ /* 0x000fe200000000ff */
[----:B------:R-:W-:-:S02]  /*70a0*/  @!P4 FMUL R17, R17, 16777216 ;  /* 0x4b8000001111c820 */ /* 0x000fc40000400000 */
[----:B------:R-:W-:Y:S02]  /*70b0*/  @!P4 FMUL R161, R161, 16777216 ;  /* 0x4b800000a1a1c820 */ /* 0x000fe40000400000 */
[----:B------:R-:W-:Y:S01]  /*70c0*/  @!P4 FMUL R160, R160, 16777216 ;  /* 0x4b800000a0a0c820 */ /* 0x000fe20000400000 */
[----:B------:R0:W-:Y:S01]  /*70d0*/  STS.128 [R165], R4 ;  /* 0x00000004a5007388 */ /* 0x0001e20000000c00 */
[----:B------:R-:W-:Y:S02]  /*70e0*/  @!P4 FMUL R133, R133, 16777216 ;  /* 0x4b8000008585c820 */ /* 0x000fe40000400000 */
[----:B------:R-:W-:Y:S02]  /*70f0*/  @!P4 FMUL R132, R132, 16777216 ;  /* 0x4b8000008484c820 */ /* 0x000fe40000400000 */
[----:B------:R-:W-:Y:S02]  /*7100*/  @!P4 FMUL R141, R141, 16777216 ;  /* 0x4b8000008d8dc820 */ /* 0x000fe40000400000 */
[----:B------:R-:W-:-:S02]  /*7110*/  @!P4 FMUL R140, R140, 16777216 ;  /* 0x4b8000008c8cc820 */ /* 0x000fc40000400000 */
[----:B------:R-:W-:Y:S02]  /*7120*/  @!P4 FMUL R171, R171, 16777216 ;  /* 0x4b800000ababc820 */ /* 0x000fe40000400000 */
[----:B------:R-:W-:Y:S02]  /*7130*/  @!P4 FMUL R175, R175, 16777216 ;  /* 0x4b800000afafc820 */ /* 0x000fe40000400000 */
[----:B------:R-:W-:Y:S02]  /*7140*/  @!P4 FMUL R109, R109, 16777216 ;  /* 0x4b8000006d6dc820 */ /* 0x000fe40000400000 */
[----:B------:R-:W-:Y:S01]  /*7150*/  @!P4 FMUL R108, R108, 16777216 ;  /* 0x4b8000006c6cc820 */ /* 0x000fe20000400000 */
[----:B0-----:R-:W-:Y:S01]  /*7160*/  F2FP.PACK_AB R4, R46, R47 ;  /* 0x0000002f2e04723e */ /* 0x001fe200000000ff */
[----:B------:R-:W-:Y:S02]  /*7170*/  @!P4 FMUL R179, R179, 16777216 ;  /* 0x4b800000b3b3c820 */ /* 0x000fe40000400000 */
[----:B------:R-:W-:-:S02]  /*7180*/  @!P4 FMUL R52, R52, 16777216 ;  /* 0x4b8000003434c820 */ /* 0x000fc40000400000 */
[----:B------:R-:W-:Y:S02]  /*7190*/  @!P4 FMUL R57, R57, 16777216 ;  /* 0x4b8000003939c820 */ /* 0x000fe40000400000 */
[----:B------:R-:W-:Y:S02]  /*71a0*/  @!P4 FMUL R61, R61, 16777216 ;  /* 0x4b8000003d3dc820 */ /* 0x000fe40000400000 */
[----:B------:R-:W-:Y:S02]  /*71b0*/  @!P4 FMUL R65, R65, 16777216 ;  /* 0x4b8000004141c820 */ /* 0x000fe40000400000 */
[----:B------:R-:W-:Y:S02]  /*71c0*/  @!P4 FMUL R69, R69, 16777216 ;  /* 0x4b8000004545c820 */ /* 0x000fe40000400000 */
[----:B------:R-:W-:Y:S02]  /*71d0*/  @!P4 FMUL R73, R73, 16777216 ;  /* 0x4b8000004949c820 */ /* 0x000fe40000400000 */
[----:B------:R-:W-:Y:S01]  /*71e0*/  @!P4 FMUL R77, R77, 16777216 ;  /* 0x4b8000004d4dc820 */ /* 0x000fe20000400000 */
[----:B------:R-:W-:Y:S01]  /*71f0*/  LEA R130, P4, R53, R126, 0x1 ;  /* 0x0000007e35827211 */ /* 0x000fe200078808ff */
[----:B------:R-:W-:-:S02]  /*7200*/  IMAD R49, R118, 0x2, R55 ;  /* 0x0000000276317824 */ /* 0x000fc400078e0237 */
[C---:B------:R-:W-:Y:S01]  /*7210*/  FMUL R176, R10.reuse, R15 ;  /* 0x0000000f0ab07220 */ /* 0x040fe20000400000 */
[----:B------:R-:W-:Y:S01]  /*7220*/  LEA.HI.X.SX32 R131, R53, R20, 0x1, P4 ;  /* 0x0000001435837211 */ /* 0x000fe200020f0eff */
[C---:B------:R-:W-:Y:S02]  /*7230*/  FMUL R177, R10.reuse, R17 ;  /* 0x000000110ab17220 */ /* 0x040fe40000400000 */
[C---:B------:R-:W-:Y:S02]  /*7240*/  FMUL R170, R10.reuse, R161 ;  /* 0x000000a10aaa7220 */ /* 0x040fe40000400000 */
[C---:B------:R-:W-:Y:S02]  /*7250*/  FMUL R169, R10.reuse, R160 ;  /* 0x000000a00aa97220 */ /* 0x040fe40000400000 */
[C---:B------:R-:W-:Y:S02]  /*7260*/  FMUL R27, R10.reuse, R133 ;  /* 0x000000850a1b7220 */ /* 0x040fe40000400000 */
[C---:B------:R-:W-:Y:S01]  /*7270*/  FMUL R172, R10.reuse, R132 ;  /* 0x000000840aac7220 */ /* 0x040fe20000400000 */
[C---:B------:R-:W-:Y:S01]  /*7280*/  LEA R132, P5, R55.reuse, R126, 0x1 ;  /* 0x0000007e37847211 */ /* 0x040fe200078a08ff */
[----:B------:R-:W-:Y:S01]  /*7290*/  FMUL R26, R10, R141 ;  /* 0x0000008d0a1a7220 */ /* 0x000fe20000400000 */
[----:B------:R-:W-:Y:S01]  /*72a0*/  F2FP.PACK_AB R27, R170, R27 ;  /* 0x0000001baa1b723e */ /* 0x000fe200000000ff */
[C---:B------:R-:W-:Y:S01]  /*72b0*/  FMUL R173, R10.reuse, R140 ;  /* 0x0000008c0aad7220 */ /* 0x040fe20000400000 */
[----:B------:R-:W-:Y:S01]  /*72c0*/  LEA.HI.X.SX32 R133, R55, R20, 0x1, P5 ;  /* 0x0000001437857211 */ /* 0x000fe200028f0eff */
[C---:B------:R-:W-:Y:S01]  /*72d0*/  FMUL R171, R10.reuse, R171 ;  /* 0x000000ab0aab7220 */ /* 0x040fe20000400000 */
        /* <DEDUP_REMOVED lines=8> */
[C---:B------:R-:W-:Y:S01]  /*7360*/  FMUL R181, R10.reuse, R52 ;  /* 0x000000340ab57220 */ /* 0x040fe20000400000 */
[----:B------:R-:W-:Y:S01]  /*7370*/  F2FP.PACK_AB R21, R177, R180 ;  /* 0x000000b4b115723e */ /* 0x000fe200000000ff */
[----:B------:R-:W-:Y:S01]  /*7380*/  FMUL R15, R10, R57 ;  /* 0x000000390a0f7220 */ /* 0x000fe20000400000 */
[----:B------:R-:W-:Y:S01]  /*7390*/  F2FP.PACK_AB R24, R24, R179 ;  /* 0x000000b31818723e */ /* 0x000fe200000000ff */
[C---:B------:R-:W-:Y:S02]  /*73a0*/  FMUL R16, R10.reuse, R61 ;  /* 0x0000003d0a107220 */ /* 0x040fe40000400000 */
[C---:B------:R-:W-:Y:S02]  /*73b0*/  FMUL R14, R10.reuse, R65 ;  /* 0x000000410a0e7220 */ /* 0x040fe40000400000 */
[C---:B------:R-:W-:Y:S01]  /*73c0*/  FMUL R17, R10.reuse, R69 ;  /* 0x000000450a117220 */ /* 0x040fe20000400000 */
[----:B------:R-:W-:Y:S01]  /*73d0*/  F2FP.PACK_AB R15, R15, R16 ;  /* 0x000000100f0f723e */ /* 0x000fe200000000ff */
[----:B------:R-:W-:-:S02]  /*73e0*/  FMUL R13, R10, R73 ;  /* 0x000000490a0d7220 */ /* 0x000fc40000400000 */
[----:B------:R-:W-:Y:S01]  /*73f0*/  FMUL R10, R10, R77 ;  /* 0x0000004d0a0a7220 */ /* 0x000fe20000400000 */
[----:B------:R-:W-:Y:S01]  /*7400*/  F2FP.PACK_AB R14, R14, R17 ;  /* 0x000000110e0e723e */ /* 0x000fe200000000ff */
[C---:B------:R-:W-:Y:S02]  /*7410*/  IMAD R57, R118.reuse, 0x2, R49 ;  /* 0x0000000276397824 */ /* 0x040fe400078e0231 */
[----:B------:R-:W-:Y:S01]  /*7420*/  IMAD.IADD R8, R89, 0x1, -R8 ;  /* 0x0000000159087824 */ /* 0x000fe200078e0a08 */
[----:B------:R-:W-:Y:S01]  /*7430*/  F2FP.PACK_AB R13, R13, R10 ;  /* 0x0000000a0d0d723e */ /* 0x000fe200000000ff */
[----:B------:R-:W-:Y:S01]  /*7440*/  IMAD R59, R118, 0x2, R57 ;  /* 0x00000002763b7824 */ /* 0x000fe200078e0239 */
[----:B------:R-:W-:Y:S01]  /*7450*/  MOV R10, 0x3dc6b27f ;  /* 0x3dc6b27f000a7802 */ /* 0x000fe20000000f00 */
[----:B------:R-:W-:Y:S01]  /*7460*/  FADD R16, R8, -1 ;  /* 0xbf80000008107421 */ /* 0x000fe20000000000 */
[----:B------:R-:W-:Y:S01]  /*7470*/  F2FP.PACK_AB R8, R45, R48 ;  /* 0x000000302d08723e */ /* 0x000fe200000000ff */
[----:B------:R-:W-:Y:S01]  /*7480*/  IMAD.IADD R9, R88, 0x1, -R9 ;  /* 0x0000000158097824 */ /* 0x000fe200078e0a09 */
[----:B------:R0:W-:Y:S01]  /*7490*/  STS.128 [R165+0x800], R12 ;  /* 0x0008000ca5007388 */ /* 0x0001e20000000c00 */
[----:B------:R-:W-:Y:S01]  /*74a0*/  IMAD R61, R118, 0x2, R59 ;  /* 0x00000002763d7824 */ /* 0x000fe200078e023b */
[----:B------:R-:W-:Y:S01]  /*74b0*/  LEA R138, P4, R59, R126, 0x1 ;  /* 0x0000007e3b8a7211 */ /* 0x000fe200078808ff */
[----:B------:R-:W-:-:S02]  /*74c0*/  FFMA.FTZ R5, R16, R10, -0.16845393180847167969 ;  /* 0xbe2c7f3010057423 */ /* 0x000fc4000001000a */
[----:B------:R-:W-:Y:S01]  /*74d0*/  FADD R17, R9, -1 ;  /* 0xbf80000009117421 */ /* 0x000fe20000000000 */
[----:B------:R-:W-:Y:S01]  /*74e0*/  F2FP.PACK_AB R9, R41, R44 ;  /* 0x0000002c2909723e */ /* 0x000fe200000000ff */
[----:B------:R-:W-:Y:S01]  /*74f0*/  IMAD R47, R118, 0x2, R61 ;  /* 0x00000002762f7824 */ /* 0x000fe200078e023d */
[----:B------:R-:W-:Y:S01]  /*7500*/  LEA R140, P5, R61, R126, 0x1 ;  /* 0x0000007e3d8c7211 */ /* 0x000fe200078a08ff */
[C---:B------:R-:W-:Y:S01]  /*7510*/  FFMA.FTZ R5, R16.reuse, R5, 0.1716887056827545166 ;  /* 0x3e2fcf2a10057423 */ /* 0x040fe20000010005 */
[----:B------:R-:W-:Y:S01]  /*7520*/  LEA.HI.X.SX32 R139, R59, R20, 0x1, P4 ;  /* 0x000000143b8b7211 */ /* 0x000fe200020f0eff */
[----:B------:R-:W-:Y:S01]  /*7530*/  FFMA.FTZ R6, R17, R10, -0.16845393180847167969 ;  /* 0xbe2c7f3011067423 */ /* 0x000fe2000001000a */
[----:B------:R-:W-:Y:S01]  /*7540*/  LEA.HI.X.SX32 R141, R61, R20, 0x1, P5 ;  /* 0x000000143d8d7211 */ /* 0x000fe200028f0eff */
[----:B------:R-:W-:Y:S01]  /*7550*/  FFMA.FTZ R7, R16, R5, -0.17900948226451873779 ;  /* 0xbe374e4310077423 */ /* 0x000fe20000010005 */
[----:B------:R-:W-:Y:S01]  /*7560*/  F2FP.PACK_AB R5, R42, R43 ;  /* 0x0000002b2a05723e */ /* 0x000fe200000000ff */
[----:B------:R-:W-:-:S02]  /*7570*/  FFMA.FTZ R6, R17, R6, 0.1716887056827545166 ;  /* 0x3e2fcf2a11067423 */ /* 0x000fc40000010006 */
[C---:B0-----:R-:W-:Y:S02]  /*7580*/  IMAD R15, R118.reuse, 0x2, R47 ;  /* 0x00000002760f7824 */ /* 0x041fe400078e022f */
[----:B------:R-:W-:Y:S02]  /*7590*/  FFMA.FTZ R6, R17, R6, -0.17900948226451873779 ;  /* 0xbe374e4311067423 */ /* 0x000fe40000010006 */
[----:B------:R-:W-:Y:S01]  /*75a0*/  IMAD R43, R118, 0x2, R15 ;  /* 0x00000002762b7824 */ /* 0x000fe200078e020f */
[----:B------:R-:W-:Y:S01]  /*75b0*/  LEA R144, P4, R15, R126, 0x1 ;  /* 0x0000007e0f907211 */ /* 0x000fe200078808ff */
[----:B------:R-:W-:Y:S02]  /*75c0*/  FFMA.FTZ R7, R16, R7, 0.20512372255325317383 ;  /* 0x3e520bf410077423 */ /* 0x000fe40000010007 */
[C---:B------:R-:W-:Y:S01]  /*75d0*/  FFMA.FTZ R10, R17.reuse, R6, 0.20512372255325317383 ;  /* 0x3e520bf4110a7423 */ /* 0x040fe20000010006 */
[----:B------:R-:W-:Y:S01]  /*75e0*/  LEA R41, R118, R43, 0x1 ;  /* 0x0000002b76297211 */ /* 0x000fe200078e08ff */
[----:B------:R-:W-:Y:S01]  /*75f0*/  FFMA.FTZ R7, R16, R7, -0.24046532809734344482 ;  /* 0xbe763c8b10077423 */ /* 0x000fe20000010007 */
[----:B------:R-:W-:Y:S01]  /*7600*/  F2FP.PACK_AB R6, R38, R39 ;  /* 0x000000272606723e */ /* 0x000fe200000000ff */
[----:B------:R-:W-:Y:S01]  /*7610*/  FFMA.FTZ R12, R17, R10, -0.24046532809734344482 ;  /* 0xbe763c8b110c7423 */ /* 0x000fe2000001000a */
[----:B------:R-:W-:Y:S01]  /*7620*/  F2FP.PACK_AB R10, R11, R40 ;  /* 0x000000280b0a723e */ /* 0x000fe200000000ff */
[----:B------:R-:W-:Y:S01]  /*7630*/  IMAD R39, R118, 0x2, R41 ;  /* 0x0000000276277824 */ /* 0x000fe200078e0229 */
[----:B------:R-:W-:Y:S01]  /*7640*/  LEA.HI.X.SX32 R145, R15, R20, 0x1, P4 ;  /* 0x000000140f917211 */ /* 0x000fe200020f0eff */
[----:B------:R-:W-:Y:S01]  /*7650*/  FFMA.FTZ R7, R16, R7, 0.28857114911079406738 ;  /* 0x3e93bf9910077423 */ /* 0x000fe20000010007 */
[-C--:B------:R-:W-:Y:S01]  /*7660*/  LEA R148, P4, R41, R126.reuse, 0x1 ;  /* 0x0000007e29947211 */ /* 0x080fe200078808ff */
[----:B------:R-:W-:Y:S01]  /*7670*/  IMAD R45, R118, 0x2, R39 ;  /* 0x00000002762d7824 */ /* 0x000fe200078e0227 */
[----:B------:R-:W-:Y:S01]  /*7680*/  LEA R150, P5, R39, R126, 0x1 ;  /* 0x0000007e27967211 */ /* 0x000fe200078a08ff */
[----:B------:R-:W-:Y:S01]  /*7690*/  FFMA.FTZ R11, R16, R7, -0.36067417263984680176 ;  /* 0xbeb8aa49100b7423 */ /* 0x000fe20000010007 */
[-C--:B------:R-:W-:Y:S01]  /*76a0*/  LEA.HI.X.SX32 R149, R41, R20.reuse, 0x1, P4 ;  /* 0x0000001429957211 */ /* 0x080fe200020f0eff */
[----:B------:R-:W-:Y:S01]  /*76b0*/  IMAD R63, R118, 0x2, R45 ;  /* 0x00000002763f7824 */ /* 0x000fe200078e022d */
[----:B------:R-:W-:Y:S01]  /*76c0*/  LEA.HI.X.SX32 R151, R39, R20, 0x1, P5 ;  /* 0x0000001427977211 */ /* 0x000fe200028f0eff */
[----:B------:R-:W-:Y:S01]  /*76d0*/  FFMA.FTZ R13, R16, R11, 0.48089820146560668945 ;  /* 0x3ef6384a100d7423 */ /* 0x000fe2000001000b */
[----:B------:R-:W-:Y:S01]  /*76e0*/  F2FP.PACK_AB R11, R18, R37 ;  /* 0x00000025120b723e */ /* 0x000fe200000000ff */
[C---:B------:R-:W-:Y:S01]  /*76f0*/  IMAD R37, R118.reuse, 0x2, R63 ;  /* 0x0000000276257824 */ /* 0x040fe200078e023f */
[----:B------:R-:W-:Y:S01]  /*7700*/  LEA R154, P4, R63, R126, 0x1 ;  /* 0x0000007e3f9a7211 */ /* 0x000fe200078808ff */
[----:B------:R-:W-:Y:S01]  /*7710*/  FFMA.FTZ R12, R17, R12, 0.28857114911079406738 ;  /* 0x3e93bf99110c7423 */ /* 0x000fe2000001000c */
[----:B------:R-:W-:Y:S01]  /*7720*/  F2FP.PACK_AB R7, R19, R36 ;  /* 0x000000241307723e */ /* 0x000fe200000000ff */
[----:B------:R-:W-:Y:S01]  /*7730*/  IMAD R65, R118, 0x2, R37 ;  /* 0x0000000276417824 */ /* 0x000fe200078e0225 */
[----:B------:R-:W-:Y:S01]  /*7740*/  LEA R156, P5, R37, R126, 0x1 ;  /* 0x0000007e259c7211 */ /* 0x000fe200078a08ff */
[----:B------:R-:W-:Y:S01]  /*7750*/  FFMA.FTZ R12, R17, R12, -0.36067417263984680176 ;  /* 0xbeb8aa49110c7423 */ /* 0x000fe2000001000c */
[----:B------:R-:W-:Y:S01]  /*7760*/  LEA.HI.X.SX32 R155, R63, R20, 0x1, P4 ;  /* 0x000000143f9b7211 */ /* 0x000fe200020f0eff */
[----:B------:R-:W-:Y:S01]  /*7770*/  FFMA.FTZ R13, R16, R13, -0.72134751081466674805 ;  /* 0xbf38aa3b100d7423 */ /* 0x000fe2000001000d */
[----:B------:R-:W-:Y:S01]  /*7780*/  LEA R67, R118, R65, 0x1 ;  /* 0x0000004176437211 */ /* 0x000fe200078e08ff */
[----:B------:R-:W-:Y:S01]  /*7790*/  FFMA.FTZ R12, R17, R12, 0.48089820146560668945 ;  /* 0x3ef6384a110c7423 */ /* 0x000fe2000001000c */
[----:B------:R-:W-:Y:S01]  /*77a0*/  LEA.HI.X.SX32 R157, R37, R20, 0x1, P5 ;  /* 0x00000014259d7211 */ /* 0x000fe200028f0eff */
[----:B------:R-:W-:Y:S01]  /*77b0*/  FMUL R13, R16, R13 ;  /* 0x0000000d100d7220 */ /* 0x000fe20000400000 */
[----:B------:R-:W-:Y:S01]  /*77c0*/  LEA R160, P4, R67, R126, 0x1 ;  /* 0x0000007e43a07211 */ /* 0x000fe200078808ff */
[C---:B------:R-:W-:Y:S01]  /*77d0*/  IMAD R69, R118.reuse, 0x2, R67 ;  /* 0x0000000276457824 */ /* 0x040fe200078e0243 */
[----:B------:R-:W-:Y:S01]  /*77e0*/  STS.128 [R165+0x80], R4 ;  /* 0x00008004a5007388 */ /* 0x000fe20000000c00 */
[----:B------:R-:W-:Y:S01]  /*77f0*/  FFMA.FTZ R12, R17, R12, -0.72134751081466674805 ;  /* 0xbf38aa3b110c7423 */ /* 0x000fe2000001000c */
[----:B------:R-:W-:Y:S01]  /*7800*/  LEA.HI.X.SX32 R161, R67, R20, 0x1, P4 ;  /* 0x0000001443a17211 */ /* 0x000fe200020f0eff */
[C---:B------:R-:W-:Y:S01]  /*7810*/  IMAD R71, R118.reuse, 0x2, R69 ;  /* 0x0000000276477824 */ /* 0x040fe200078e0245 */
[----:B------:R-:W-:Y:S01]  /*7820*/  LEA R162, P5, R69, R126, 0x1 ;  /* 0x0000007e45a27211 */ /* 0x000fe200078a08ff */
[----:B------:R-:W-:Y:S01]  /*7830*/  FMUL R12, R17, R12 ;  /* 0x0000000c110c7220 */ /* 0x000fe20000400000 */
[----:B------:R-:W-:Y:S01]  /*7840*/  STS.128 [R165+0x880], R8 ;  /* 0x00088008a5007388 */ /* 0x000fe20000000c00 */
[----:B------:R-:W-:Y:S01]  /*7850*/  IMAD R73, R118, 0x2, R71 ;  /* 0x0000000276497824 */ /* 0x000fe200078e0247 */
[----:B------:R-:W-:Y:S01]  /*7860*/  LEA.HI.X.SX32 R163, R69, R20, 0x1, P5 ;  /* 0x0000001445a37211 */ /* 0x000fe200028f0eff */
[----:B------:R-:W-:Y:S01]  /*7870*/  FMUL R13, R16, R13 ;  /* 0x0000000d100d7220 */ /* 0x000fe20000400000 */
[----:B------:R-:W-:Y:S01]  /*7880*/  BAR.SYNC.DEFER_BLOCKING 0x0 ;  /* 0x0000000000007b1d */ /* 0x000fe20000010000 */
[----:B------:R-:W-:Y:S01]  /*7890*/  FMUL R12, R17, R12 ;  /* 0x0000000c110c7220 */ /* 0x000fe20000400000 */
[----:B------:R-:W-:Y:S01]  /*78a0*/  LEA R75, R118, R73, 0x1 ;  /* 0x00000049764b7211 */ /* 0x000fe200078e08ff */
[----:B------:R-:W-:Y:S01]  /*78b0*/  FFMA.FTZ R16, R16, 1.4426950216293334961, R13 ;  /* 0x3fb8aa3b10107823 */ /* 0x000fe2000001000d */
[-C--:B------:R-:W-:Y:S01]  /*78c0*/  LEA R36, P4, R73, R126.reuse, 0x1 ;  /* 0x0000007e49247211 */ /* 0x080fe200078808ff */
[----:B------:R-:W-:Y:S01]  /*78d0*/  FFMA.FTZ R17, R17, 1.4426950216293334961, R12 ;  /* 0x3fb8aa3b11117823 */ /* 0x000fe2000001000c */
[----:B------:R-:W-:Y:S01]  /*78e0*/  LEA R38, P5, R75, R126, 0x1 ;  /* 0x0000007e4b267211 */ /* 0x000fe200078a08ff */
[----:B------:R-:W-:Y:S01]  /*78f0*/  @P3 IMAD.MOV.U32 R13, RZ, RZ, 0x7f800000 ;  /* 0x7f800000ff0d3424 */ /* 0x000fe200078e00ff */
[-C--:B------:R-:W-:Y:S01]  /*7900*/  LEA.HI.X.SX32 R37, R73, R20.reuse, 0x1, P4 ;  /* 0x0000001449257211 */ /* 0x080fe200020f0eff */
[----:B------:R-:W-:Y:S01]  /*7910*/  FADD R184, R184, R17 ;  /* 0x00000011b8b87221 */ /* 0x000fe20000000000 */
[----:B------:R-:W-:Y:S01]  /*7920*/  LEA.HI.X.SX32 R39, R75, R20, 0x1, P5 ;  /* 0x000000144b277211 */ /* 0x000fe200028f0eff */
[----:B------:R-:W-:-:S02]  /*7930*/  IMAD R77, R118, 0x2, R75 ;  /* 0x00000002764d7824 */ /* 0x000fc400078e024b */
[----:B------:R-:W-:Y:S01]  /*7940*/  @P3 FFMA.FTZ R184, R88, R13, +INF ;  /* 0x7f80000058b83423 */ /* 0x000fe2000001000d */
[C---:B------:R-:W-:Y:S01]  /*7950*/  LEA R128, P3, R51.reuse, R126, 0x1 ;  /* 0x0000007e33807211 */ /* 0x040fe200078608ff */
[C---:B------:R-:W-:Y:S02]  /*7960*/  IMAD R79, R118.reuse, 0x2, R77 ;  /* 0x00000002764f7824 */ /* 0x040fe400078e024d */
[----:B------:R-:W-:Y:S01]  /*7970*/  @P2 IMAD.MOV.U32 R12, RZ, RZ, 0x7f800000 ;  /* 0x7f800000ff0c2424 */ /* 0x000fe200078e00ff */
[----:B------:R-:W-:Y:S01]  /*7980*/  LEA.HI.X.SX32 R129, R51, R20, 0x1, P3 ;  /* 0x0000001433817211 */ /* 0x000fe200018f0eff */
[C---:B------:R-:W-:Y:S01]  /*7990*/  IMAD R51, R118.reuse, 0x2, R79 ;  /* 0x0000000276337824 */ /* 0x040fe200078e024f */
[-C--:B------:R-:W-:Y:S01]  /*79a0*/  LEA R134, P3, R49, R126.reuse, 0x1 ;  /* 0x0000007e31867211 */ /* 0x080fe200078608ff */
[----:B------:R-:W-:Y:S01]  /*79b0*/  FADD R183, R183, R16 ;  /* 0x00000010b7b77221 */ /* 0x000fe20000000000 */
[----:B------:R-:W-:Y:S01]  /*79c0*/  LEA R42, P4, R79, R126, 0x1 ;  /* 0x0000007e4f2a7211 */ /* 0x000fe200078808ff */
[----:B------:R-:W-:Y:S01]  /*79d0*/  @P2 FFMA.FTZ R183, R89, R12, +INF ;  /* 0x7f80000059b72423 */ /* 0x000fe2000001000c */
[----:B------:R-:W-:Y:S01]  /*79e0*/  LEA.HI.X.SX32 R135, R49, R20, 0x1, P3 ;  /* 0x0000001431877211 */ /* 0x000fe200018f0eff */
[C---:B------:R-:W-:Y:S01]  /*79f0*/  IMAD R49, R118.reuse, 0x2, R51 ;  /* 0x0000000276317824 */ /* 0x040fe200078e0233 */
[-C--:B------:R-:W-:Y:S01]  /*7a00*/  LEA R136, P3, R57, R126.reuse, 0x1 ;  /* 0x0000007e39887211 */ /* 0x080fe200078608ff */
[----:B------:R-:W-:Y:S01]  /*7a10*/  LDS.128 R4, [R164] ;  /* 0x00000000a4047984 */ /* 0x000fe20000000c00 */
[----:B------:R-:W-:Y:S01]  /*7a20*/  LEA R44, P5, R51, R126, 0x1 ;  /* 0x0000007e332c7211 */ /* 0x000fe200078a08ff */
[----:B------:R-:W-:Y:S01]  /*7a30*/  IMAD R53, R118, 0x2, R49 ;  /* 0x0000000276357824 */ /* 0x000fe200078e0231 */
[----:B------:R-:W-:Y:S01]  /*7a40*/  LEA.HI.X.SX32 R137, R57, R20, 0x1, P3 ;  /* 0x0000001439897211 */ /* 0x000fe200018f0eff */
[----:B------:R-:W-:Y:S01]  /*7a50*/  LDS.128 R8, [R187] ;  /* 0x00000000bb087984 */ /* 0x000fe20000000c00 */
[C---:B------:R-:W-:Y:S01]  /*7a60*/  LEA R142, P3, R47.reuse, R126, 0x1 ;  /* 0x0000007e2f8e7211 */ /* 0x040fe200078608ff */
[----:B------:R-:W-:Y:S01]  /*7a70*/  IMAD.SHL.U32 R192, R192, 0x2, RZ ;  /* 0x00000002c0c07824 */ /* 0x000fe200078e00ff */
[----:B------:R-:W-:Y:S01]  /*7a80*/  LEA R55, R118, R53, 0x1 ;  /* 0x0000003576377211 */ /* 0x000fe200078e08ff */
[----:B------:R-:W0:Y:S01]  /*7a90*/  LDS.128 R12, [R186] ;  /* 0x00000000ba0c7984 */ /* 0x000e220000000c00 */
[----:B------:R-:W-:-:S02]  /*7aa0*/  LEA.HI.X.SX32 R143, R47, R20, 0x1, P3 ;  /* 0x000000142f8f7211 */ /* 0x000fc400018f0eff */
[C---:B------:R-:W-:Y:S01]  /*7ab0*/  LEA R146, P3, R43.reuse, R126, 0x1 ;  /* 0x0000007e2b927211 */ /* 0x040fe200078608ff */
[----:B------:R-:W-:Y:S01]  /*7ac0*/  IMAD R57, R118, 0x2, R55 ;  /* 0x0000000276397824 */ /* 0x000fe200078e0237 */
[----:B------:R-:W-:Y:S01]  /*7ad0*/  FSETP.NEU.AND P2, PT, R88, RZ, PT ;  /* 0x000000ff5800720b */ /* 0x000fe20003f4d000 */
[----:B------:R-:W1:Y:S01]  /*7ae0*/  LDS.128 R16, [R185] ;  /* 0x00000000b9107984 */ /* 0x000e620000000c00 */
[----:B------:R-:W-:Y:S01]  /*7af0*/  LEA.HI.X.SX32 R147, R43, R20, 0x1, P3 ;  /* 0x000000142b937211 */ /* 0x000fe200018f0eff */
[C---:B------:R-:W-:Y:S02]  /*7b00*/  IMAD R59, R118.reuse, 0x2, R57 ;  /* 0x00000002763b7824 */ /* 0x040fe400078e0239 */
[----:B------:R-:W-:Y:S01]  /*7b10*/  BAR.SYNC.DEFER_BLOCKING 0x0 ;  /* 0x0000000000007b1d */ /* 0x000fe20000010000 */
[----:B------:R-:W-:Y:S01]  /*7b20*/  LEA R152, P3, R45, R126, 0x1 ;  /* 0x0000007e2d987211 */ /* 0x000fe200078608ff */
[----:B------:R-:W-:Y:S01]  /*7b30*/  IMAD R61, R118, 0x2, R59 ;  /* 0x00000002763d7824 */ /* 0x000fe200078e023b */
[----:B------:R-:W-:-:S02]  /*7b40*/  LEA.HI.X.SX32 R43, R79, R20, 0x1, P4 ;  /* 0x000000144f2b7211 */ /* 0x000fc400020f0eff */
[----:B------:R-:W-:Y:S01]  /*7b50*/  LEA.HI.X.SX32 R153, R45, R20, 0x1, P3 ;  /* 0x000000142d997211 */ /* 0x000fe200018f0eff */
[C---:B------:R-:W-:Y:S01]  /*7b60*/  IMAD R81, R118.reuse, 0x2, R61 ;  /* 0x0000000276517824 */ /* 0x040fe200078e023d */
[----:B------:R-:W-:Y:S02]  /*7b70*/  LEA R158, P3, R65, R126, 0x1 ;  /* 0x0000007e419e7211 */ /* 0x000fe400078608ff */
[-C--:B------:R-:W-:Y:S01]  /*7b80*/  LEA.HI.X.SX32 R45, R51, R20.reuse, 0x1, P5 ;  /* 0x00000014332d7211 */ /* 0x080fe200028f0eff */
[C---:B------:R-:W-:Y:S01]  /*7b90*/  IMAD R83, R118.reuse, 0x2, R81 ;  /* 0x0000000276537824 */ /* 0x040fe200078e0251 */
[----:B------:R-:W-:Y:S02]  /*7ba0*/  LEA.HI.X.SX32 R159, R65, R20, 0x1, P3 ;  /* 0x00000014419f7211 */ /* 0x000fe400018f0eff */
[----:B------:R-:W-:Y:S02]  /*7bb0*/  LEA R124, P3, R71, R126, 0x1 ;  /* 0x0000007e477c7211 */ /* 0x000fe400078608ff */
[----:B------:R-:W-:-:S02]  /*7bc0*/  LEA R85, R118, R83, 0x1 ;  /* 0x0000005376557211 */ /* 0x000fc400078e08ff */
[----:B------:R-:W-:Y:S02]  /*7bd0*/  LEA.HI.X.SX32 R125, R71, R20, 0x1, P3 ;  /* 0x00000014477d7211 */ /* 0x000fe400018f0eff */
[-C--:B------:R-:W-:Y:S01]  /*7be0*/  LEA R40, P3, R77, R126.reuse, 0x1 ;  /* 0x0000007e4d287211 */ /* 0x080fe200078608ff */
[C---:B------:R-:W-:Y:S01]  /*7bf0*/  IMAD R87, R118.reuse, 0x2, R85 ;  /* 0x0000000276577824 */ /* 0x040fe200078e0255 */
[----:B------:R-:W-:Y:S02]  /*7c00*/  LEA R50, P5, R55, R126, 0x1 ;  /* 0x0000007e37327211 */ /* 0x000fe400078a08ff */
[----:B------:R-:W-:Y:S01]  /*7c10*/  LEA.HI.X.SX32 R41, R77, R20, 0x1, P3 ;  /* 0x000000144d297211 */ /* 0x000fe200018f0eff */
[C---:B------:R-:W-:Y:S01]  /*7c20*/  IMAD R89, R118.reuse, 0x2, R87 ;  /* 0x0000000276597824 */ /* 0x040fe200078e0257 */
[-C--:B------:R-:W-:Y:S01]  /*7c30*/  LEA R46, P3, R49, R126.reuse, 0x1 ;  /* 0x0000007e312e7211 */ /* 0x080fe200078608ff */
[----:B------:R-:W-:Y:S01]  /*7c40*/  STS.128 [R165+0x800], R24 ;  /* 0x00080018a5007388 */ /* 0x000fe20000000c00 */
[----:B------:R-:W-:Y:S01]  /*7c50*/  LEA R48, P4, R53, R126, 0x1 ;  /* 0x0000007e35307211 */ /* 0x000fe200078808ff */
[C---:B------:R-:W-:Y:S01]  /*7c60*/  IMAD R69, R118.reuse, 0x2, R89 ;  /* 0x0000000276457824 */ /* 0x040fe200078e0259 */
[-C--:B------:R-:W-:Y:S01]  /*7c70*/  LEA.HI.X.SX32 R47, R49, R20.reuse, 0x1, P3 ;  /* 0x00000014312f7211 */ /* 0x080fe200018f0eff */
[----:B------:R-:W-:Y:S01]  /*7c80*/  STS.128 [R165+0x80], R28 ;  /* 0x0000801ca5007388 */ /* 0x000fe20000000c00 */
[----:B------:R-:W-:Y:S01]  /*7c90*/  LEA.HI.X.SX32 R51, R55, R20, 0x1, P5 ;  /* 0x0000001437337211 */ /* 0x000fe200028f0eff */
[C---:B------:R-:W-:Y:S01]  /*7ca0*/  IMAD R91, R118.reuse, 0x2, R69 ;  /* 0x00000002765b7824 */ /* 0x040fe200078e0245 */
[-C--:B------:R-:W-:Y:S01]  /*7cb0*/  LEA R52, P3, R57, R126.reuse, 0x1 ;  /* 0x0000007e39347211 */ /* 0x080fe200078608ff */
[----:B------:R-:W-:Y:S01]  /*7cc0*/  STS.128 [R165+0x880], R32 ;  /* 0x00088020a5007388 */ /* 0x000fe20000000c00 */
[----:B------:R-:W-:Y:S01]  /*7cd0*/  LEA R56, P5, R61, R126, 0x1 ;  /* 0x0000007e3d387211 */ /* 0x000fe200078a08ff */
[----:B------:R-:W-:Y:S01]  /*7ce0*/  IMAD R73, R118, 0x2, R91 ;  /* 0x0000000276497824 */ /* 0x000fe200078e025b */
[----:B------:R-:W-:-:S02]  /*7cf0*/  LEA.HI.X.SX32 R49, R53, R20, 0x1, P4 ;  /* 0x0000001435317211 */ /* 0x000fc400020f0eff */
[----:B------:R-:W-:Y:S02]  /*7d00*/  LEA R54, P4, R59, R126, 0x1 ;  /* 0x0000007e3b367211 */ /* 0x000fe400078808ff */
[C---:B------:R-:W-:Y:S02]  /*7d10*/  LEA R75, R118.reuse, R73, 0x1 ;  /* 0x00000049764b7211 */ /* 0x040fe400078e08ff */
[-C--:B------:R-:W-:Y:S02]  /*7d20*/  LEA.HI.X.SX32 R53, R57, R20.reuse, 0x1, P3 ;  /* 0x0000001439357211 */ /* 0x080fe400018f0eff */
[----:B------:R-:W-:Y:S01]  /*7d30*/  LEA.HI.X.SX32 R57, R61, R20, 0x1, P5 ;  /* 0x000000143d397211 */ /* 0x000fe200028f0eff */
[C---:B------:R-:W-:Y:S01]  /*7d40*/  IMAD R77, R118.reuse, 0x2, R75 ;  /* 0x00000002764d7824 */ /* 0x040fe200078e024b */
[----:B------:R-:W-:Y:S02]  /*7d50*/  LEA R62, P5, R85, R126, 0x1 ;  /* 0x0000007e553e7211 */ /* 0x000fe400078a08ff */
[----:B------:R-:W-:Y:S01]  /*7d60*/  LEA.HI.X.SX32 R55, R59, R20, 0x1, P4 ;  /* 0x000000143b377211 */ /* 0x000fe200020f0eff */
[----:B------:R-:W-:Y:S01]  /*7d70*/  IMAD R79, R118, 0x2, R77 ;  /* 0x00000002764f7824 */ /* 0x000fe200078e024d */
[----:B------:R-:W-:-:S02]  /*7d80*/  LEA R60, P4, R83, R126, 0x1 ;  /* 0x0000007e533c7211 */ /* 0x000fc400078808ff */
[----:B------:R-:W-:Y:S01]  /*7d90*/  LEA.HI.X.SX32 R63, R85, R20, 0x1, P5 ;  /* 0x00000014553f7211 */ /* 0x000fe200028f0eff */
[C---:B------:R-:W-:Y:S01]  /*7da0*/  IMAD R93, R118.reuse, 0x2, R79 ;  /* 0x00000002765d7824 */ /* 0x040fe200078e024f */
[----:B------:R-:W-:Y:S02]  /*7db0*/  LEA R68, P5, R69, R126, 0x1 ;  /* 0x0000007e45447211 */ /* 0x000fe400078a08ff */
[----:B------:R-:W-:Y:S01]  /*7dc0*/  LEA.HI.X.SX32 R61, R83, R20, 0x1, P4 ;  /* 0x00000014533d7211 */ /* 0x000fe200020f0eff */
[C---:B------:R-:W-:Y:S01]  /*7dd0*/  IMAD R95, R118.reuse, 0x2, R93 ;  /* 0x00000002765f7824 */ /* 0x040fe200078e025d */
[-C--:B------:R-:W-:Y:S02]  /*7de0*/  LEA R58, P3, R81, R126.reuse, 0x1 ;  /* 0x0000007e513a7211 */ /* 0x080fe400078608ff */
        /* <DEDUP_REMOVED lines=8> */
[-C--:B------:R-:W-:Y:S02]  /*7e70*/  LEA R64, P3, R87, R126.reuse, 0x1 ;  /* 0x0000007e57407211 */ /* 0x080fe400078608ff */
[----:B------:R-:W-:Y:S01]  /*7e80*/  LEA R72, P4, R73, R126, 0x1 ;  /* 0x0000007e49487211 */ /* 0x000fe200078808ff */
[----:B------:R-:W-:Y:S01]  /*7e90*/  IMAD R103, R118, 0x2, R101 ;  /* 0x0000000276677824 */ /* 0x000fe200078e0265 */
[----:B------:R-:W-:-:S02]  /*7ea0*/  LEA.HI.X.SX32 R75, R75, R20, 0x1, P5 ;  /* 0x000000144b4b7211 */ /* 0x000fc400028f0eff */
[----:B------:R-:W-:Y:S01]  /*7eb0*/  LEA R80, P5, R93, R126, 0x1 ;  /* 0x0000007e5d507211 */ /* 0x000fe200078a08ff */
[C---:B------:R-:W-:Y:S01]  /*7ec0*/  IMAD R105, R118.reuse, 0x2, R103 ;  /* 0x0000000276697824 */ /* 0x040fe200078e0267 */
[-C--:B------:R-:W-:Y:S02]  /*7ed0*/  LEA.HI.X.SX32 R65, R87, R20.reuse, 0x1, P3 ;  /* 0x0000001457417211 */ /* 0x080fe400018f0eff */
        /* <DEDUP_REMOVED lines=34> */
[-C--:B------:R-:W-:Y:S02]  /*8100*/  LEA.HI.X.SX32 R89, R101, R20.reuse, 0x1, P3 ;  /* 0x0000001465597211 */ /* 0x080fe400018f0eff */
[----:B------:R-:W-:Y:S02]  /*8110*/  LEA.HI.X.SX32 R97, R109, R20, 0x1, P4 ;  /* 0x000000146d617211 */ /* 0x000fe400020f0eff */
[-C--:B------:R-:W-:Y:S02]  /*8120*/  LEA R94, P3, R107, R126.reuse, 0x1 ;  /* 0x0000007e6b5e7211 */ /* 0x080fe400078608ff */
[----:B------:R-:W-:Y:S02]  /*8130*/  LEA R102, P4, R115, R126, 0x1 ;  /* 0x0000007e73667211 */ /* 0x000fe400078808ff */
[-C--:B------:R-:W-:Y:S01]  /*8140*/  LEA.HI.X.SX32 R105, R117, R20.reuse, 0x1, P5 ;  /* 0x0000001475697211 */ /* 0x080fe200028f0eff */
[----:B------:R-:W-:Y:S01]  /*8150*/  IMAD R117, R118, 0x2, R189 ;  /* 0x0000000276757824 */ /* 0x000fe200078e02bd */
[----:B------:R-:W-:-:S02]  /*8160*/  LEA.HI.X.SX32 R95, R107, R20, 0x1, P3 ;  /* 0x000000146b5f7211 */ /* 0x000fc400018f0eff */
[----:B------:R-:W-:Y:S01]  /*8170*/  LEA.HI.X.SX32 R103, R115, R20, 0x1, P4 ;  /* 0x0000001473677211 */ /* 0x000fe200020f0eff */
[C---:B------:R-:W-:Y:S01]  /*8180*/  IMAD R191, R118.reuse, 0x2, R117 ;  /* 0x0000000276bf7824 */ /* 0x040fe200078e0275 */
[-C--:B------:R-:W-:Y:S02]  /*8190*/  LEA R100, P3, R113, R126.reuse, 0x1 ;  /* 0x0000007e71647211 */ /* 0x080fe400078608ff */
[----:B------:R-:W-:Y:S02]  /*81a0*/  LEA R108, P4, R121, R126, 0x1 ;  /* 0x0000007e796c7211 */ /* 0x000fe400078808ff */
[-C--:B------:R-:W-:Y:S02]  /*81b0*/  LEA.HI.X.SX32 R101, R113, R20.reuse, 0x1, P3 ;  /* 0x0000001471657211 */ /* 0x080fe400018f0eff */
[----:B------:R-:W-:Y:S01]  /*81c0*/  LEA.HI.X.SX32 R109, R121, R20, 0x1, P4 ;  /* 0x00000014796d7211 */ /* 0x000fe200020f0eff */
[----:B------:R-:W-:Y:S01]  /*81d0*/  IMAD R121, R118, 0x2, R191 ;  /* 0x0000000276797824 */ /* 0x000fe200078e02bf */
[----:B------:R-:W-:-:S02]  /*81e0*/  LEA R106, P3, R119, R126, 0x1 ;  /* 0x0000007e776a7211 */ /* 0x000fc400078608ff */
[----:B------:R-:W-:Y:S02]  /*81f0*/  LEA R110, P5, R123, R126, 0x1 ;  /* 0x0000007e7b6e7211 */ /* 0x000fe400078a08ff */
[-C--:B------:R-:W-:Y:S02]  /*8200*/  LEA.HI.X.SX32 R107, R119, R20.reuse, 0x1, P3 ;  /* 0x00000014776b7211 */ /* 0x080fe400018f0eff */
[----:B------:R-:W-:Y:S02]  /*8210*/  LEA.HI.X.SX32 R111, R123, R20, 0x1, P5 ;  /* 0x000000147b6f7211 */ /* 0x000fe400028f0eff */
[-C--:B------:R-:W-:Y:S02]  /*8220*/  LEA R112, P3, R127, R126.reuse, 0x1 ;  /* 0x0000007e7f707211 */ /* 0x080fe400078608ff */
[----:B------:R-:W-:Y:S02]  /*8230*/  LEA R123, R118, R121, 0x1 ;  /* 0x00000079767b7211 */ /* 0x000fe400078e08ff */
[----:B------:R-:W-:-:S02]  /*8240*/  LEA R114, P4, R189, R126, 0x1 ;  /* 0x0000007ebd727211 */ /* 0x000fc400078808ff */
[----:B------:R-:W-:Y:S02]  /*8250*/  LEA R116, P5, R117, R126, 0x1 ;  /* 0x0000007e75747211 */ /* 0x000fe400078a08ff */
[-C--:B------:R-:W-:Y:S01]  /*8260*/  LEA.HI.X.SX32 R113, R127, R20.reuse, 0x1, P3 ;  /* 0x000000147f717211 */ /* 0x080fe200018f0eff */
[----:B------:R-:W-:Y:S01]  /*8270*/  IMAD R127, R118, 0x2, R123 ;  /* 0x00000002767f7824 */ /* 0x000fe200078e027b */
[-C--:B------:R-:W-:Y:S02]  /*8280*/  LEA.HI.X.SX32 R115, R189, R20.reuse, 0x1, P4 ;  /* 0x00000014bd737211 */ /* 0x080fe400020f0eff */
[----:B------:R-:W-:Y:S02]  /*8290*/  LEA.HI.X.SX32 R117, R117, R20, 0x1, P5 ;  /* 0x0000001475757211 */ /* 0x000fe400028f0eff */
[-C--:B------:R-:W-:Y:S02]  /*82a0*/  LEA R118, P3, R191, R126.reuse, 0x1 ;  /* 0x0000007ebf767211 */ /* 0x080fe400078608ff */
[----:B------:R-:W-:-:S02]  /*82b0*/  LEA R120, P4, R121, R126, 0x1 ;  /* 0x0000007e79787211 */ /* 0x000fc400078808ff */
[-C--:B------:R-:W-:Y:S02]  /*82c0*/  LEA R122, P5, R123, R126.reuse, 0x1 ;  /* 0x0000007e7b7a7211 */ /* 0x080fe400078a08ff */
[----:B------:R-:W-:Y:S02]  /*82d0*/  LEA R126, P6, R127, R126, 0x1 ;  /* 0x0000007e7f7e7211 */ /* 0x000fe400078c08ff */
[-C--:B------:R-:W-:Y:S02]  /*82e0*/  LEA.HI.X.SX32 R119, R191, R20.reuse, 0x1, P3 ;  /* 0x00000014bf777211 */ /* 0x080fe400018f0eff */
[-C--:B------:R-:W-:Y:S02]  /*82f0*/  LEA.HI.X.SX32 R121, R121, R20.reuse, 0x1, P4 ;  /* 0x0000001479797211 */ /* 0x080fe400020f0eff */
[-C--:B------:R-:W-:Y:S02]  /*8300*/  LEA.HI.X.SX32 R123, R123, R20.reuse, 0x1, P5 ;  /* 0x000000147b7b7211 */ /* 0x080fe400028f0eff */
[----:B------:R-:W-:-:S02]  /*8310*/  LEA.HI.X.SX32 R127, R127, R20, 0x1, P6 ;  /* 0x000000147f7f7211 */ /* 0x000fc400030f0eff */
[----:B------:R-:W-:Y:S02]  /*8320*/  F2FP.PACK_AB R20, R182, R181 ;  /* 0x000000b5b614723e */ /* 0x000fe400000000ff */
[----:B------:R-:W-:Y:S02]  /*8330*/  FSEL R183, R183, -INF , P1 ;  /* 0xff800000b7b77808 */ /* 0x000fe40000800000 */
[----:B------:R-:W-:Y:S01]  /*8340*/  FSEL R184, R184, -INF , P2 ;  /* 0xff800000b8b87808 */ /* 0x000fe20001000000 */
[----:B------:R0:W-:Y:S02]  /*8350*/  STS.128 [R165], R20 ;  /* 0x00000014a5007388 */ /* 0x0001e40000000c00 */
[----:B------:R-:W-:Y:S02]  /*8360*/  FFMA R2, R183, 0.69314718246459960938, R2 ;  /* 0x3f317218b7027823 */ /* 0x000fe40000000002 */
[----:B------:R-:W-:Y:S01]  /*8370*/  BAR.SYNC.DEFER_BLOCKING 0x0 ;  /* 0x0000000000007b1d */ /* 0x000fe20000010000 */
[----:B------:R-:W-:Y:S01]  /*8380*/  FFMA R3, R184, 0.69314718246459960938, R3 ;  /* 0x3f317218b8037823 */ /* 0x000fe20000000003 */
[----:B0-----:R-:W-:-:S02]  /*8390*/  PRMT R20, R12, 0x7632, R20 ;  /* 0x000076320c147816 */ /* 0x001fc40000000014 */
[----:B-1----:R-:W-:Y:S02]  /*83a0*/  PRMT R21, R16, 0x7632, R21 ;  /* 0x0000763210157816 */ /* 0x002fe40000000015 */
[----:B------:R0:W-:Y:S04]  /*83b0*/  STG.E.U16 [R128.64], R4 ;  /* 0x0000000480007986 */ /* 0x0001e8000c101506 */
[----:B------:R1:W-:Y:S04]  /*83c0*/  STG.E.U16 [R130.64], R8 ;  /* 0x0000000882007986 */ /* 0x0003e8000c101506 */
[----:B------:R2:W-:Y:S01]  /*83d0*/  STG.E.U16 [R132.64], R12 ;  /* 0x0000000c84007986 */ /* 0x0005e2000c101506 */
[----:B0-----:R-:W-:-:S03]  /*83e0*/  PRMT R129, R4, 0x7632, R129 ;  /* 0x0000763204817816 */ /* 0x001fc60000000081 */
[----:B------:R0:W-:Y:S01]  /*83f0*/  STG.E.U16 [R134.64], R16 ;  /* 0x0000001086007986 */ /* 0x0001e2000c101506 */
[----:B------:R-:W-:Y:S02]  /*8400*/  PRMT R4, R5, 0x7632, R4 ;  /* 0x0000763205047816 */ /* 0x000fe40000000004 */
[----:B-1----:R-:W-:Y:S01]  /*8410*/  PRMT R131, R8, 0x7632, R131 ;  /* 0x0000763208837816 */ /* 0x002fe20000000083 */
[----:B------:R-:W-:Y:S01]  /*8420*/  STG.E.U16 [R136.64], R129 ;  /* 0x0000008188007986 */ /* 0x000fe2000c101506 */
[----:B------:R-:W-:Y:S02]  /*8430*/  PRMT R8, R9, 0x7632, R8 ;  /* 0x0000763209087816 */ /* 0x000fe40000000008 */
[----:B--2---:R-:W-:Y:S01]  /*8440*/  PRMT R12, R13, 0x7632, R12 ;  /* 0x000076320d0c7816 */ /* 0x004fe2000000000c */
[----:B------:R-:W-:Y:S04]  /*8450*/  STG.E.U16 [R138.64], R131 ;  /* 0x000000838a007986 */ /* 0x000fe8000c101506 */
[----:B------:R-:W-:Y:S01]  /*8460*/  STG.E.U16 [R140.64], R20 ;  /* 0x000000148c007986 */ /* 0x000fe2000c101506 */
[----:B0-----:R-:W-:-:S03]  /*8470*/  PRMT R16, R17, 0x7632, R16 ;  /* 0x0000763211107816 */ /* 0x001fc60000000010 */
[----:B------:R-:W-:Y:S04]  /*8480*/  STG.E.U16 [R142.64], R21 ;  /* 0x000000158e007986 */ /* 0x000fe8000c101506 */
[----:B------:R-:W-:Y:S04]  /*8490*/  LDS.128 R20, [R164] ;  /* 0x00000000a4147984 */ /* 0x000fe80000000c00 */
[----:B------:R-:W0:Y:S04]  /*84a0*/  LDS.128 R24, [R187] ;  /* 0x00000000bb187984 */ /* 0x000e280000000c00 */
[----:B------:R-:W1:Y:S04]  /*84b0*/  LDS.128 R28, [R186] ;  /* 0x00000000ba1c7984 */ /* 0x000e680000000c00 */
[----:B------:R-:W2:Y:S04]  /*84c0*/  LDS.128 R32, [R185] ;  /* 0x00000000b9207984 */ /* 0x000ea80000000c00 */
[----:B------:R3:W-:Y:S04]  /*84d0*/  STG.E.U16 [R144.64], R5 ;  /* 0x0000000590007986 */ /* 0x0007e8000c101506 */
[----:B------:R4:W-:Y:S04]  /*84e0*/  STG.E.U16 [R146.64], R9 ;  /* 0x0000000992007986 */ /* 0x0009e8000c101506 */
[----:B------:R-:W-:Y:S04]  /*84f0*/  STG.E.U16 [R148.64], R13 ;  /* 0x0000000d94007986 */ /* 0x000fe8000c101506 */
[----:B------:R-:W-:Y:S01]  /*8500*/  STG.E.U16 [R150.64], R17 ;  /* 0x0000001196007986 */ /* 0x000fe2000c101506 */
[----:B---3--:R-:W-:-:S03]  /*8510*/  PRMT R5, R10, 0x7632, R5 ;  /* 0x000076320a057816 */ /* 0x008fc60000000005 */
[----:B------:R3:W-:Y:S01]  /*8520*/  STG.E.U16 [R152.64], R4 ;  /* 0x0000000498007986 */ /* 0x0007e2000c101506 */
[----:B----4-:R-:W-:-:S03]  /*8530*/  PRMT R9, R7, 0x7632, R9 ;  /* 0x0000763207097816 */ /* 0x010fc60000000009 */
[----:B------:R4:W-:Y:S04]  /*8540*/  STG.E.U16 [R154.64], R8 ;  /* 0x000000089a007986 */ /* 0x0009e8000c101506 */
[----:B------:R5:W-:Y:S04]  /*8550*/  STG.E.U16 [R156.64], R12 ;  /* 0x0000000c9c007986 */ /* 0x000be8000c101506 */
[----:B------:R-:W-:Y:S01]  /*8560*/  STG.E.U16 [R158.64], R16 ;  /* 0x000000109e007986 */ /* 0x000fe2000c101506 */
[----:B---3--:R-:W-:-:S03]  /*8570*/  PRMT R4, R6, 0x7632, R4 ;  /* 0x0000763206047816 */ /* 0x008fc60000000004 */
[----:B------:R3:W-:Y:S01]  /*8580*/  STG.E.U16 [R160.64], R6 ;  /* 0x00000006a0007986 */ /* 0x0007e2000c101506 */
[----:B----4-:R-:W-:-:S03]  /*8590*/  PRMT R8, R18, 0x7632, R8 ;  /* 0x0000763212087816 */ /* 0x010fc60000000008 */
[----:B------:R4:W-:Y:S01]  /*85a0*/  STG.E.U16 [R162.64], R10 ;  /* 0x0000000aa2007986 */ /* 0x0009e2000c101506 */
[----:B-----5:R-:W-:-:S03]  /*85b0*/  PRMT R12, R15, 0x7632, R12 ;  /* 0x000076320f0c7816 */ /* 0x020fc6000000000c */
[----:B------:R-:W-:Y:S01]  /*85c0*/  STG.E.U16 [R124.64], R14 ;  /* 0x0000000e7c007986 */ /* 0x000fe2000c101506 */
[----:B---3--:R-:W-:-:S03]  /*85d0*/  PRMT R6, R14, 0x7632, R6 ;  /* 0x000076320e067816 */ /* 0x008fc60000000006 */
[----:B------:R0:W-:Y:S01]  /*85e0*/  STG.E.U16 [R36.64], R18 ;  /* 0x0000001224007986 */ /* 0x0001e2000c101506 */
[----:B----4-:R-:W-:-:S03]  /*85f0*/  PRMT R10, R11, 0x7632, R10 ;  /* 0x000076320b0a7816 */ /* 0x010fc6000000000a */
[----:B------:R3:W-:Y:S04]  /*8600*/  STG.E.U16 [R38.64], R4 ;  /* 0x0000000426007986 */ /* 0x0007e8000c101506 */
[----:B------:R4:W-:Y:S04]  /*8610*/  STG.E.U16 [R40.64], R5 ;  /* 0x0000000528007986 */ /* 0x0009e8000c101506 */
[----:B------:R5:W-:Y:S01]  /*8620*/  STG.E.U16 [R42.64], R6 ;  /* 0x000000062a007986 */ /* 0x000be2000c101506 */
[----:B0-----:R-:W-:Y:S02]  /*8630*/  PRMT R36, R24, 0x7632, R36 ;  /* 0x0000763218247816 */ /* 0x001fe40000000024 */
[----:B-1----:R-:W-:Y:S01]  /*8640*/  PRMT R37, R28, 0x7632, R37 ;  /* 0x000076321c257816 */ /* 0x002fe20000000025 */
[----:B------:R0:W-:Y:S01]  /*8650*/  STG.E.U16 [R44.64], R8 ;  /* 0x000000082c007986 */ /* 0x0001e2000c101506 */
[----:B---3--:R-:W-:-:S02]  /*8660*/  PRMT R4, R19, 0x7632, R4 ;  /* 0x0000763213047816 */ /* 0x008fc40000000004 */
[----:B--2---:R-:W-:Y:S01]  /*8670*/  PRMT R38, R32, 0x7632, R38 ;  /* 0x0000763220267816 */ /* 0x004fe20000000026 */
[----:B------:R1:W-:Y:S01]  /*8680*/  STG.E.U16 [R46.64], R7 ;  /* 0x000000072e007986 */ /* 0x0003e2000c101506 */
[----:B----4-:R-:W-:-:S03]  /*8690*/  PRMT R5, R20, 0x7632, R5 ;  /* 0x0000763214057816 */ /* 0x010fc60000000005 */
[----:B------:R-:W-:Y:S01]  /*86a0*/  STG.E.U16 [R48.64], R11 ;  /* 0x0000000b30007986 */ /* 0x000fe2000c101506 */
[----:B-----5:R-:W-:-:S03]  /*86b0*/  PRMT R43, R21, 0x7632, R43 ;  /* 0x00007632152b7816 */ /* 0x020fc6000000002b */
[----:B------:R2:W-:Y:S01]  /*86c0*/  STG.E.U16 [R50.64], R15 ;  /* 0x0000000f32007986 */ /* 0x0005e2000c101506 */
[----:B0-----:R-:W-:Y:S02]  /*86d0*/  PRMT R44, R25, 0x7632, R44 ;  /* 0x00007632192c7816 */ /* 0x001fe4000000002c */
[----:B------:R-:W-:Y:S01]  /*86e0*/  PRMT R45, R29, 0x7632, R45 ;  /* 0x000076321d2d7816 */ /* 0x000fe2000000002d */
[----:B------:R0:W-:Y:S01]  /*86f0*/  STG.E.U16 [R52.64], R19 ;  /* 0x0000001334007986 */ /* 0x0001e2000c101506 */
[----:B-1----:R-:W-:-:S03]  /*8700*/  PRMT R46, R33, 0x7632, R46 ;  /* 0x00007632212e7816 */ /* 0x002fc6000000002e */
[----:B------:R1:W-:Y:S04]  /*8710*/  STG.E.U16 [R54.64], R9 ;  /* 0x0000000936007986 */ /* 0x0003e8000c101506 */
[----:B------:R-:W-:Y:S01]  /*8720*/  STG.E.U16 [R56.64], R10 ;  /* 0x0000000a38007986 */ /* 0x000fe2000c101506 */
[----:B--2---:R-:W-:-:S03]  /*8730*/  PRMT R51, R22, 0x7632, R51 ;  /* 0x0000763216337816 */ /* 0x004fc60000000033 */
[----:B------:R2:W-:Y:S01]  /*8740*/  STG.E.U16 [R58.64], R12 ;  /* 0x0000000c3a007986 */ /* 0x0005e2000c101506 */
[----:B0-----:R-:W-:Y:S02]  /*8750*/  PRMT R52, R26, 0x7632, R52 ;  /* 0x000076321a347816 */ /* 0x001fe40000000034 */
[----:B------:R-:W-:Y:S01]  /*8760*/  PRMT R53, R30, 0x7632, R53 ;  /* 0x000076321e357816 */ /* 0x000fe20000000035 */
[----:B------:R0:W-:Y:S01]  /*8770*/  STG.E.U16 [R60.64], R4 ;  /* 0x000000043c007986 */ /* 0x0001e2000c101506 */
[----:B-1----:R-:W-:-:S03]  /*8780*/  PRMT R54, R34, 0x7632, R54 ;  /* 0x0000763222367816 */ /* 0x002fc60000000036 */
[----:B------:R1:W-:Y:S04]  /*8790*/  STG.E.U16 [R62.64], R20 ;  /* 0x000000143e007986 */ /* 0x0003e8000c101506 */
[----:B------:R3:W-:Y:S01]  /*87a0*/  STG.E.U16 [R64.64], R24 ;  /* 0x0000001840007986 */ /* 0x0007e2000c101506 */
[----:B--2---:R-:W-:-:S03]  /*87b0*/  PRMT R59, R23, 0x7632, R59 ;  /* 0x00007632173b7816 */ /* 0x004fc6000000003b */
[----:B------:R3:W-:Y:S01]  /*87c0*/  STG.E.U16 [R66.64], R28 ;  /* 0x0000001c42007986 */ /* 0x0007e2000c101506 */
[----:B0-----:R-:W-:Y:S02]  /*87d0*/  PRMT R60, R27, 0x7632, R60 ;  /* 0x000076321b3c7816 */ /* 0x001fe4000000003c */
[----:B------:R-:W-:Y:S01]  /*87e0*/  PRMT R61, R31, 0x7632, R61 ;  /* 0x000076321f3d7816 */ /* 0x000fe2000000003d */
[----:B------:R3:W-:Y:S01]  /*87f0*/  STG.E.U16 [R68.64], R32 ;  /* 0x0000002044007986 */ /* 0x0007e2000c101506 */
[----:B-1----:R-:W-:Y:S02]  /*8800*/  PRMT R63, R35, 0x7632, R63 ;  /* 0x00007632233f7816 */ /* 0x002fe4000000003f */
[----:B------:R-:W-:Y:S01]  /*8810*/  LOP3.LUT R4, R192, 0x1f8, RZ, 0xc0, !PT ;  /* 0x000001f8c0047812 */ /* 0x000fe200078ec0ff */
[----:B------:R3:W-:Y:S04]  /*8820*/  STG.E.U16 [R70.64], R5 ;  /* 0x0000000546007986 */ /* 0x0007e8000c101506 */
        /* <DEDUP_REMOVED lines=27> */
[----:B------:R-:W-:Y:S06]  /*89e0*/  BAR.SYNC.DEFER_BLOCKING 0x0 ;  /* 0x0000000000007b1d */ /* 0x000fec0000010000 */
[----:B------:R3:W-:Y:S04]  /*89f0*/  STS.64 [R4], R2 ;  /* 0x0000000204007388 */ /* 0x0007e80000000a00 */
[----:B------:R-:W-:Y:S06]  /*8a00*/  BAR.SYNC.DEFER_BLOCKING 0x0 ;  /* 0x0000000000007b1d */ /* 0x000fec0000010000 */
[----:B------:R-:W-:Y:S05]  /*8a10*/  @P0 EXIT ;  /* 0x000000000000094d */ /* 0x000fea0003800000 */
[----:B---3--:R-:W0:Y:S01]  /*8a20*/  LDS R7, [R0] ;  /* 0x0000000000077984 */ /* 0x008e220000000800 */
[----:B------:R-:W-:-:S02]  /*8a30*/  IMAD R2, R190, c[0x0][0x1cc], RZ ;  /* 0x00007300be027a24 */ /* 0x000fc400078e02ff */
[----:B------:R-:W-:Y:S02]  /*8a40*/  IMAD.SHL.U32 R6, R188, 0x4, RZ ;  /* 0x00000004bc067824 */ /* 0x000fe400078e00ff */
[----:B------:R-:W-:Y:S02]  /*8a50*/  IMAD.SHL.U32 R3, R2, 0x4, RZ ;  /* 0x0000000402037824 */ /* 0x000fe400078e00ff */
[----:B------:R-:W-:-:S04]  /*8a60*/  IMAD.HI R5, R188, 0x4, RZ ;  /* 0x00000004bc057827 */ /* 0x000fc800078e02ff */
[----:B------:R-:W-:Y:S01]  /*8a70*/  IMAD.HI R4, R2, 0x4, RZ ;  /* 0x0000000402047827 */ /* 0x000fe200078e02ff */
[----:B------:R-:W-:-:S04]  /*8a80*/  IADD3 R2, P0, P1, R6, c[0x0][0x180], R3 ;  /* 0x0000600006027a10 */ /* 0x000fc8000791e003 */
[----:B------:R-:W-:-:S05]  /*8a90*/  IADD3.X R3, R5, c[0x0][0x184], R4, P0, P1 ;  /* 0x0000610005037a10 */ /* 0x000fca00007e2404 */
[----:B0-----:R-:W-:Y:S01]  /*8aa0*/  STG.E [R2.64], R7 ;  /* 0x0000000702007986 */ /* 0x001fe2000c101906 */
[----:B------:R-:W-:Y:S05]  /*8ab0*/  EXIT ;  /* 0x000000000000794d */ /* 0x000fea0003800000 */
.L_x_3:
[----:B------:R-:W-:-:S00]  /*8ac0*/  BRA `(.L_x_3) ;  /* 0xfffffff000007947 */ /* 0x000fc0000383ffff */
[----:B------:R-:W-:-:S00]  /*8ad0*/  NOP ;  /* 0x0000000000007918 */ /* 0x000fc00000000000 */
        /* <DEDUP_REMOVED lines=10> */
.L_x_4:


//--------------------- .nv.global.init           --------------------------
	.section	.nv.global.init,"aw",@progbits
.nv.global.init:
	.type		_$_str,@object
	.size		_$_str,(.L_0 - _$_str)
_$_str:
        /*0000*/ 	.byte	0x5f, 0x5f, 0x43, 0x55, 0x44, 0x41, 0x5f, 0x46, 0x54, 0x5a, 0x00
.L_0:


//--------------------- .nv.shared.attn_fwd       --------------------------
	.section	.nv.shared.attn_fwd,"aw",@nobits
	.sectionflags	@""
	.align	16
